	.target	sm_90a

	.elftype	@"ET_EXEC"


//--------------------- .note.nv.tkinfo           --------------------------
	.section	.note.nv.tkinfo,"",@"SHT_NOTE"
	.sectionflags	@"SHF_NOTE_NV_TKINFO"
	.tkinfo
        /*0018*/ 	.word	0x00000002
        /*0030*/ 	.string	""
        /*0030*/ 	.string	"ptxas"
        /*0030*/ 	.string	"Cuda compilation tools, release 13.0, V13.0.88"
        /*0030*/ 	.string	"Build cuda_13.0.r13.0/compiler.36424714_0"
        /*0030*/ 	.string	"-arch sm_90a -m 64 "



//--------------------- .note.nv.cuinfo           --------------------------
	.section	.note.nv.cuinfo,"",@"SHT_NOTE"
	.sectionflags	@"SHF_NOTE_NV_CUINFO"
        /*0018*/ 	.short	0x0002
        /*001a*/ 	.short	0x005a
        /*001c*/ 	.short	0x0082
	.zero		2


//--------------------- .nv.info                  --------------------------
	.section	.nv.info,"",@"SHT_CUDA_INFO"
	.align	4


	//----- nvinfo : EIATTR_REGCOUNT
	.align		4
        /*0000*/ 	.byte	0x04, 0x2f
        /*0002*/ 	.short	(.L_15 - .L_14)
	.align		4
.L_14:
        /*0004*/ 	.word	index@(_ZN7cutlass13device_kernelINS_4gemm6kernel13GemmUniversalIN4cute5tupleIJiiiiEEENS1_10collective13CollectiveMmaINS1_34MainloopSm90TmaGmmaWarpSpecializedILi5ENS5_IJNS4_1CILi1EEESB_SB_EEENS1_35KernelTmaWarpSpecializedCooperativeEEENS5_IJNSA_ILi128EEENSA_ILi256EEENSA_ILi64EEEEEENS_10bfloat16_tENS5_IJlSB_lEEESJ_SK_NS4_8TiledMMAINS4_8MMA_AtomIJNS4_4SM904GMMA28MMA_64x256x16_F32BF16BF16_SSILNSO_5MajorE0ELSQ_0ELNSO_7ScaleInE1ELSR_1EEEEEENS4_6LayoutINS5_IJNSA_ILi2EEESB_SB_EEENS5_IJSB_NSA_ILi0EEESX_EEEEENS5_IJNS4_10UnderscoreES10_S10_EEEEENS4_13SM90_TMA_LOADENS4_14ComposedLayoutINS4_7SwizzleILi3ELi4ELi3EEENS4_18smem_ptr_flag_bitsILi16EEENSU_INS5_IJNSA_ILi8EEESH_EEENS5_IJSH_SB_EEEEEEEvNS4_8identityES13_S1D_vS1E_EENS_8epilogue10collective6detail29Sm90TmaWarpSpecializedAdapterINS1H_15DefaultEpilogueISJ_SK_SK_NS1G_6thread17LinearCombinationISJ_Li1EffLNS1L_9ScaleType4KindE0ELNS_15FloatRoundStyleE2ESJ_EENS1_15EpilogueDefaultEEEEEvvEEEEvNT_6ParamsE)
        /*0008*/ 	.word	0x000000a8


	//----- nvinfo : EIATTR_FRAME_SIZE
	.align		4
.L_15:
        /*000c*/ 	.byte	0x04, 0x11
        /*000e*/ 	.short	(.L_17 - .L_16)
	.align		4
.L_16:
        /*0010*/ 	.word	index@(_ZN7cutlass13device_kernelINS_4gemm6kernel13GemmUniversalIN4cute5tupleIJiiiiEEENS1_10collective13CollectiveMmaINS1_34MainloopSm90TmaGmmaWarpSpecializedILi5ENS5_IJNS4_1CILi1EEESB_SB_EEENS1_35KernelTmaWarpSpecializedCooperativeEEENS5_IJNSA_ILi128EEENSA_ILi256EEENSA_ILi64EEEEEENS_10bfloat16_tENS5_IJlSB_lEEESJ_SK_NS4_8TiledMMAINS4_8MMA_AtomIJNS4_4SM904GMMA28MMA_64x256x16_F32BF16BF16_SSILNSO_5MajorE0ELSQ_0ELNSO_7ScaleInE1ELSR_1EEEEEENS4_6LayoutINS5_IJNSA_ILi2EEESB_SB_EEENS5_IJSB_NSA_ILi0EEESX_EEEEENS5_IJNS4_10UnderscoreES10_S10_EEEEENS4_13SM90_TMA_LOADENS4_14ComposedLayoutINS4_7SwizzleILi3ELi4ELi3EEENS4_18smem_ptr_flag_bitsILi16EEENSU_INS5_IJNSA_ILi8EEESH_EEENS5_IJSH_SB_EEEEEEEvNS4_8identityES13_S1D_vS1E_EENS_8epilogue10collective6detail29Sm90TmaWarpSpecializedAdapterINS1H_15DefaultEpilogueISJ_SK_SK_NS1G_6thread17LinearCombinationISJ_Li1EffLNS1L_9ScaleType4KindE0ELNS_15FloatRoundStyleE2ESJ_EENS1_15EpilogueDefaultEEEEEvvEEEEvNT_6ParamsE)
        /*0014*/ 	.word	0x00000000


	//----- nvinfo : EIATTR_MIN_STACK_SIZE
	.align		4
.L_17:
        /*0018*/ 	.byte	0x04, 0x12
        /*001a*/ 	.short	(.L_19 - .L_18)
	.align		4
.L_18:
        /*001c*/ 	.word	index@(_ZN7cutlass13device_kernelINS_4gemm6kernel13GemmUniversalIN4cute5tupleIJiiiiEEENS1_10collective13CollectiveMmaINS1_34MainloopSm90TmaGmmaWarpSpecializedILi5ENS5_IJNS4_1CILi1EEESB_SB_EEENS1_35KernelTmaWarpSpecializedCooperativeEEENS5_IJNSA_ILi128EEENSA_ILi256EEENSA_ILi64EEEEEENS_10bfloat16_tENS5_IJlSB_lEEESJ_SK_NS4_8TiledMMAINS4_8MMA_AtomIJNS4_4SM904GMMA28MMA_64x256x16_F32BF16BF16_SSILNSO_5MajorE0ELSQ_0ELNSO_7ScaleInE1ELSR_1EEEEEENS4_6LayoutINS5_IJNSA_ILi2EEESB_SB_EEENS5_IJSB_NSA_ILi0EEESX_EEEEENS5_IJNS4_10UnderscoreES10_S10_EEEEENS4_13SM90_TMA_LOADENS4_14ComposedLayoutINS4_7SwizzleILi3ELi4ELi3EEENS4_18smem_ptr_flag_bitsILi16EEENSU_INS5_IJNSA_ILi8EEESH_EEENS5_IJSH_SB_EEEEEEEvNS4_8identityES13_S1D_vS1E_EENS_8epilogue10collective6detail29Sm90TmaWarpSpecializedAdapterINS1H_15DefaultEpilogueISJ_SK_SK_NS1G_6thread17LinearCombinationISJ_Li1EffLNS1L_9ScaleType4KindE0ELNS_15FloatRoundStyleE2ESJ_EENS1_15EpilogueDefaultEEEEEvvEEEEvNT_6ParamsE)
        /*0020*/ 	.word	0x00000000
.L_19:


//--------------------- .nv.compat                --------------------------
	.section	.nv.compat,"",@"SHT_CUDA_COMPAT_INFO"
	.align	4
        /*0000*/ 	.byte	0x02, 0x09, 0x01, 0x00, 0x02, 0x02, 0x04, 0x00, 0x02, 0x05, 0x05, 0x00, 0x03, 0x07, 0x01, 0x01
        /*0010*/ 	.byte	0x02, 0x03, 0x01, 0x00, 0x02, 0x06, 0x01, 0x00, 0x04, 0x0b, 0x08, 0x00, 0x00, 0x00, 0x00, 0x00
        /*0020*/ 	.byte	0x00, 0x00, 0x00, 0x00


//--------------------- .nv.info._ZN7cutlass13device_kernelINS_4gemm6kernel13GemmUniversalIN4cute5tupleIJiiiiEEENS1_10collective13CollectiveMmaINS1_34MainloopSm90TmaGmmaWarpSpecializedILi5ENS5_IJNS4_1CILi1EEESB_SB_EEENS1_35KernelTmaWarpSpecializedCooperativeEEENS5_IJNSA_ILi128EEENSA_ILi256EEENSA_ILi64EEEEEENS_10bfloat16_tENS5_IJlSB_lEEESJ_SK_NS4_8TiledMMAINS4_8MMA_AtomIJNS4_4SM904GMMA28MMA_64x256x16_F32BF16BF16_SSILNSO_5MajorE0ELSQ_0ELNSO_7ScaleInE1ELSR_1EEEEEENS4_6LayoutINS5_IJNSA_ILi2EEESB_SB_EEENS5_IJSB_NSA_ILi0EEESX_EEEEENS5_IJNS4_10UnderscoreES10_S10_EEEEENS4_13SM90_TMA_LOADENS4_14ComposedLayoutINS4_7SwizzleILi3ELi4ELi3EEENS4_18smem_ptr_flag_bitsILi16EEENSU_INS5_IJNSA_ILi8EEESH_EEENS5_IJSH_SB_EEEEEEEvNS4_8identityES13_S1D_vS1E_EENS_8epilogue10collective6detail29Sm90TmaWarpSpecializedAdapterINS1H_15DefaultEpilogueISJ_SK_SK_NS1G_6thread17LinearCombinationISJ_Li1EffLNS1L_9ScaleType4KindE0ELNS_15FloatRoundStyleE2ESJ_EENS1_15EpilogueDefaultEEEEEvvEEEEvNT_6ParamsE --------------------------
	.section	.nv.info._ZN7cutlass13device_kernelINS_4gemm6kernel13GemmUniversalIN4cute5tupleIJiiiiEEENS1_10collective13CollectiveMmaINS1_34MainloopSm90TmaGmmaWarpSpecializedILi5ENS5_IJNS4_1CILi1EEESB_SB_EEENS1_35KernelTmaWarpSpecializedCooperativeEEENS5_IJNSA_ILi128EEENSA_ILi256EEENSA_ILi64EEEEEENS_10bfloat16_tENS5_IJlSB_lEEESJ_SK_NS4_8TiledMMAINS4_8MMA_AtomIJNS4_4SM904GMMA28MMA_64x256x16_F32BF16BF16_SSILNSO_5MajorE0ELSQ_0ELNSO_7ScaleInE1ELSR_1EEEEEENS4_6LayoutINS5_IJNSA_ILi2EEESB_SB_EEENS5_IJSB_NSA_ILi0EEESX_EEEEENS5_IJNS4_10UnderscoreES10_S10_EEEEENS4_13SM90_TMA_LOADENS4_14ComposedLayoutINS4_7SwizzleILi3ELi4ELi3EEENS4_18smem_ptr_flag_bitsILi16EEENSU_INS5_IJNSA_ILi8EEESH_EEENS5_IJSH_SB_EEEEEEEvNS4_8identityES13_S1D_vS1E_EENS_8epilogue10collective6detail29Sm90TmaWarpSpecializedAdapterINS1H_15DefaultEpilogueISJ_SK_SK_NS1G_6thread17LinearCombinationISJ_Li1EffLNS1L_9ScaleType4KindE0ELNS_15FloatRoundStyleE2ESJ_EENS1_15EpilogueDefaultEEEEEvvEEEEvNT_6ParamsE,"",@"SHT_CUDA_INFO"
	.sectionflags	@""
	.align	4


	//----- nvinfo : EIATTR_CUDA_API_VERSION
	.align		4
        /*0000*/ 	.byte	0x04, 0x37
        /*0002*/ 	.short	(.L_21 - .L_20)
.L_20:
        /*0004*/ 	.word	0x00000082


	//----- nvinfo : EIATTR_KPARAM_INFO
	.align		4
.L_21:
        /*0008*/ 	.byte	0x04, 0x17
        /*000a*/ 	.short	(.L_23 - .L_22)
.L_22:
        /*000c*/ 	.word	0x00000000
        /*0010*/ 	.short	0x0000
        /*0012*/ 	.short	0x0070
        /*0014*/ 	.byte	0x00, 0xf0, 0x01, 0x10


	//----- nvinfo : EIATTR_SPARSE_MMA_MASK
	.align		4
.L_23:
        /*0018*/ 	.byte	0x03, 0x50
        /*001a*/ 	.short	0x0000


	//----- nvinfo : EIATTR_MAXREG_COUNT
	.align		4
        /*001c*/ 	.byte	0x03, 0x1b
        /*001e*/ 	.short	0x00a8


	//----- nvinfo : EIATTR_NUM_BARRIERS
	.align		4
        /*0020*/ 	.byte	0x02, 0x4c
        /*0022*/ 	.byte	0x01
	.zero		1


	//----- nvinfo : EIATTR_EXTERNS
	.align		4
        /*0024*/ 	.byte	0x04, 0x0f
        /*0026*/ 	.short	(.L_25 - .L_24)


	//   ....[0]....
	.align		4
.L_24:
        /*0028*/ 	.word	index@(__assertfail)


	//----- nvinfo : EIATTR_MERCURY_ISA_VERSION
	.align		4
.L_25:
        /*002c*/ 	.byte	0x03, 0x5f
        /*002e*/ 	.short	0x0101


	//----- nvinfo : EIATTR_INT_WARP_WIDE_INSTR_OFFSETS
	.align		4
        /*0030*/ 	.byte	0x04, 0x31
        /*0032*/ 	.short	(.L_27 - .L_26)


	//   ....[0]....
.L_26:
        /*0034*/ 	.word	0x000003d0


	//   ....[1]....
        /*0038*/ 	.word	0x00000400


	//   ....[2]....
        /*003c*/ 	.word	0x000004e0


	//----- nvinfo : EIATTR_COOP_GROUP_MASK_REGIDS
	.align		4
.L_27:
        /*0040*/ 	.byte	0x04, 0x29
        /*0042*/ 	.short	(.L_29 - .L_28)


	//   ....[0]....
.L_28:
        /*0044*/ 	.word	0xffffffff


	//   ....[1]....
        /*0048*/ 	.word	0xffffffff


	//   ....[2]....
        /*004c*/ 	.word	0xffffffff


	//   ....[3]....
        /*0050*/ 	.word	0xffffffff


	//   ....[4]....
        /*0054*/ 	.word	0xffffffff


	//----- nvinfo : EIATTR_COOP_GROUP_INSTR_OFFSETS
	.align		4
.L_29:
        /*0058*/ 	.byte	0x04, 0x28
        /*005a*/ 	.short	(.L_31 - .L_30)


	//   ....[0]....
.L_30:
        /*005c*/ 	.word	0x00000060


	//   ....[1]....
        /*0060*/ 	.word	0x00000070


	//   ....[2]....
        /*0064*/ 	.word	0x00000130


	//   ....[3]....
        /*0068*/ 	.word	0x000002e0


	//   ....[4]....
        /*006c*/ 	.word	0x00000f90


	//----- nvinfo : EIATTR_REG_RECONFIG
	.align		4
.L_31:
        /*0070*/ 	.byte	0x01, 0x54
	.zero		2


	//----- nvinfo : EIATTR_SYSCALL_OFFSETS
	.align		4
        /*0074*/ 	.byte	0x04, 0x46
        /*0076*/ 	.short	(.L_33 - .L_32)


	//   ....[0]....
.L_32:
        /*0078*/ 	.word	0x00001150


	//----- nvinfo : EIATTR_MBARRIER_INSTR_OFFSETS
	.align		4
.L_33:
        /*007c*/ 	.byte	0x04, 0x39
        /*007e*/ 	.short	(.L_35 - .L_34)


	//   ....[0]....
.L_34:
        /*0080*/ 	.word	0x00000230
        /*0084*/ 	.word	0x000000ff
        /*0088*/ 	.word	0x00000000
        /*008c*/ 	.short	0x0100
        /*008e*/ 	.byte	0x08
	.zero		1


	//   ....[1]....
        /*0090*/ 	.word	0x00000240
        /*0094*/ 	.word	0x000000ff
        /*0098*/ 	.word	0x00000028
        /*009c*/ 	.short	0x0100
        /*009e*/ 	.byte	0x08
	.zero		1


	//   ....[2]....
        /*00a0*/ 	.word	0x00000250
        /*00a4*/ 	.word	0x000000ff
        /*00a8*/ 	.word	0x00000008
        /*00ac*/ 	.short	0x0100
        /*00ae*/ 	.byte	0x08
	.zero		1


	//   ....[3]....
        /*00b0*/ 	.word	0x00000260
        /*00b4*/ 	.word	0x000000ff
        /*00b8*/ 	.word	0x00000030
        /*00bc*/ 	.short	0x0100
        /*00be*/ 	.byte	0x08
	.zero		1


	//   ....[4]....
        /*00c0*/ 	.word	0x00000270
        /*00c4*/ 	.word	0x000000ff
        /*00c8*/ 	.word	0x00000010
        /*00cc*/ 	.short	0x0100
        /*00ce*/ 	.byte	0x08
	.zero		1


	//   ....[5]....
        /*00d0*/ 	.word	0x00000280
        /*00d4*/ 	.word	0x000000ff
        /*00d8*/ 	.word	0x00000038
        /*00dc*/ 	.short	0x0100
        /*00de*/ 	.byte	0x08
	.zero		1


	//   ....[6]....
        /*00e0*/ 	.word	0x00000290
        /*00e4*/ 	.word	0x000000ff
        /*00e8*/ 	.word	0x00000018
        /*00ec*/ 	.short	0x0100
        /*00ee*/ 	.byte	0x08
	.zero		1


	//   ....[7]....
        /*00f0*/ 	.word	0x000002a0
        /*00f4*/ 	.word	0x000000ff
        /*00f8*/ 	.word	0x00000040
        /*00fc*/ 	.short	0x0100
        /*00fe*/ 	.byte	0x08
	.zero		1


	//   ....[8]....
        /*0100*/ 	.word	0x000002b0
        /*0104*/ 	.word	0x000000ff
        /*0108*/ 	.word	0x00000020
        /*010c*/ 	.short	0x0100
        /*010e*/ 	.byte	0x08
	.zero		1


	//   ....[9]....
        /*0110*/ 	.word	0x000002c0
        /*0114*/ 	.word	0x000000ff
        /*0118*/ 	.word	0x00000048
        /*011c*/ 	.short	0x0100
        /*011e*/ 	.byte	0x08
	.zero		1


	//   ....[10]....
        /*0120*/ 	.word	0x00000550
        /*0124*/ 	.word	0x000000ff
        /*0128*/ 	.word	0x00000060
        /*012c*/ 	.short	0x0100
        /*012e*/ 	.byte	0x06
	.zero		1


	//   ....[11]....
        /*0130*/ 	.word	0x000005b0
        /*0134*/ 	.word	0x000000ff
        /*0138*/ 	.word	0x00000068
        /*013c*/ 	.short	0x0100
        /*013e*/ 	.byte	0x06
	.zero		1


	//   ....[12]....
        /*0140*/ 	.word	0x000011d0
        /*0144*/ 	.word	0x00000003
        /*0148*/ 	.word	0x00000000
        /*014c*/ 	.short	0x010a
        /*014e*/ 	.byte	0x3f
	.zero		1


	//   ....[13]....
        /*0150*/ 	.word	0x00001210
        /*0154*/ 	.word	0x00000003
        /*0158*/ 	.word	0x00000000
        /*015c*/ 	.short	0x010a
        /*015e*/ 	.byte	0x3f
	.zero		1


	//   ....[14]....
        /*0160*/ 	.word	0x000015e0
        /*0164*/ 	.word	0x000000ff
        /*0168*/ 	.word	0x00000000
        /*016c*/ 	.short	0x010a
        /*016e*/ 	.byte	0x08
	.zero		1


	//   ....[15]....
        /*0170*/ 	.word	0x00001620
        /*0174*/ 	.word	0x000000ff
        /*0178*/ 	.word	0x00000000
        /*017c*/ 	.short	0x010a
        /*017e*/ 	.byte	0x08
	.zero		1


	//   ....[16]....
        /*0180*/ 	.word	0x000018b0
        /*0184*/ 	.word	0x000000ff
        /*0188*/ 	.word	0x00000000
        /*018c*/ 	.short	0x0101
        /*018e*/ 	.byte	0x08
	.zero		1


	//   ....[17]....
        /*0190*/ 	.word	0x00001ab0
        /*0194*/ 	.word	0x000000ff
        /*0198*/ 	.word	0x00000000
        /*019c*/ 	.short	0x0101
        /*019e*/ 	.byte	0x06
	.zero		1


	//   ....[18]....
        /*01a0*/ 	.word	0x0000a920
        /*01a4*/ 	.word	0x0000000e
        /*01a8*/ 	.word	0x00000028
        /*01ac*/ 	.short	0x010a
        /*01ae*/ 	.byte	0x3f
	.zero		1


	//   ....[19]....
        /*01b0*/ 	.word	0x0000aca0
        /*01b4*/ 	.word	0x00000006
        /*01b8*/ 	.word	0x00000068
        /*01bc*/ 	.short	0x0101
        /*01be*/ 	.byte	0x3f
	.zero		1


	//   ....[20]....
        /*01c0*/ 	.word	0x0000b3d0
        /*01c4*/ 	.word	0x00000007
        /*01c8*/ 	.word	0x00000000
        /*01cc*/ 	.short	0x010a
        /*01ce*/ 	.byte	0x3f
	.zero		1


	//   ....[21]....
        /*01d0*/ 	.word	0x0000b450
        /*01d4*/ 	.word	0x00000009
        /*01d8*/ 	.word	0x00000000
        /*01dc*/ 	.short	0x010a
        /*01de*/ 	.byte	0x3f
	.zero		1


	//   ....[22]....
        /*01e0*/ 	.word	0x0000b4e0
        /*01e4*/ 	.word	0x00000006
        /*01e8*/ 	.word	0x00000000
        /*01ec*/ 	.short	0x010a
        /*01ee*/ 	.byte	0x3f
	.zero		1


	//   ....[23]....
        /*01f0*/ 	.word	0x0000b570
        /*01f4*/ 	.word	0x00000009
        /*01f8*/ 	.word	0x00000000
        /*01fc*/ 	.short	0x010a
        /*01fe*/ 	.byte	0x3f
	.zero		1


	//   ....[24]....
        /*0200*/ 	.word	0x0000b600
        /*0204*/ 	.word	0x00000003
        /*0208*/ 	.word	0x00000000
        /*020c*/ 	.short	0x010a
        /*020e*/ 	.byte	0x3f
	.zero		1


	//   ....[25]....
        /*0210*/ 	.word	0x0000b660
        /*0214*/ 	.word	0x00000003
        /*0218*/ 	.word	0x00000000
        /*021c*/ 	.short	0x010a
        /*021e*/ 	.byte	0x3f
	.zero		1


	//   ....[26]....
        /*0220*/ 	.word	0x0000b6c0
        /*0224*/ 	.word	0x00000004
        /*0228*/ 	.word	0x00000000
        /*022c*/ 	.short	0x010a
        /*022e*/ 	.byte	0x3f
	.zero		1


	//   ....[27]....
        /*0230*/ 	.word	0x0000b790
        /*0234*/ 	.word	0x0000000e
        /*0238*/ 	.word	0x00000028
        /*023c*/ 	.short	0x010a
        /*023e*/ 	.byte	0x3f
	.zero		1


	//   ....[28]....
        /*0240*/ 	.word	0x0000b860
        /*0244*/ 	.word	0x00000007
        /*0248*/ 	.word	0x00000000
        /*024c*/ 	.short	0x010a
        /*024e*/ 	.byte	0x3f
	.zero		1


	//   ....[29]....
        /*0250*/ 	.word	0x0000b8b0
        /*0254*/ 	.word	0x00000009
        /*0258*/ 	.word	0x00000000
        /*025c*/ 	.short	0x010a
        /*025e*/ 	.byte	0x3f
	.zero		1


	//   ....[30]....
        /*0260*/ 	.word	0x0000b900
        /*0264*/ 	.word	0x00000006
        /*0268*/ 	.word	0x00000000
        /*026c*/ 	.short	0x010a
        /*026e*/ 	.byte	0x3f
	.zero		1


	//   ....[31]....
        /*0270*/ 	.word	0x0000b950
        /*0274*/ 	.word	0x00000009
        /*0278*/ 	.word	0x00000000
        /*027c*/ 	.short	0x010a
        /*027e*/ 	.byte	0x3f
	.zero		1


	//----- nvinfo : EIATTR_NUM_MBARRIERS
	.align		4
.L_35:
        /*0280*/ 	.byte	0x03, 0x38
        /*0282*/ 	.short	0x000c


	//----- nvinfo : EIATTR_EXIT_INSTR_OFFSETS
	.align		4
        /*0284*/ 	.byte	0x04, 0x1c
        /*0286*/ 	.short	(.L_37 - .L_36)


	//   ....[0]....
.L_36:
        /*0288*/ 	.word	0x00000600


	//   ....[1]....
        /*028c*/ 	.word	0x00000ec0


	//   ....[2]....
        /*0290*/ 	.word	0x00009f90


	//   ....[3]....
        /*0294*/ 	.word	0x0000a5c0


	//   ....[4]....
        /*0298*/ 	.word	0x0000b650


	//----- nvinfo : EIATTR_MAX_THREADS
	.align		4
.L_37:
        /*029c*/ 	.byte	0x04, 0x05
        /*029e*/ 	.short	(.L_39 - .L_38)
.L_38:
        /*02a0*/ 	.word	0x00000180
        /*02a4*/ 	.word	0x00000001
        /*02a8*/ 	.word	0x00000001


	//----- nvinfo : EIATTR_CRS_STACK_SIZE
	.align		4
.L_39:
        /*02ac*/ 	.byte	0x04, 0x1e
        /*02ae*/ 	.short	(.L_41 - .L_40)
.L_40:
        /*02b0*/ 	.word	0x00000000


	//----- nvinfo : EIATTR_CBANK_PARAM_SIZE
	.align		4
.L_41:
        /*02b4*/ 	.byte	0x03, 0x19
        /*02b6*/ 	.short	0x0470


	//----- nvinfo : EIATTR_PARAM_CBANK
	.align		4
        /*02b8*/ 	.byte	0x04, 0x0a
        /*02ba*/ 	.short	(.L_43 - .L_42)
	.align		4
.L_42:
        /*02bc*/ 	.word	index@(.nv.constant0._ZN7cutlass13device_kernelINS_4gemm6kernel13GemmUniversalIN4cute5tupleIJiiiiEEENS1_10collective13CollectiveMmaINS1_34MainloopSm90TmaGmmaWarpSpecializedILi5ENS5_IJNS4_1CILi1EEESB_SB_EEENS1_35KernelTmaWarpSpecializedCooperativeEEENS5_IJNSA_ILi128EEENSA_ILi256EEENSA_ILi64EEEEEENS_10bfloat16_tENS5_IJlSB_lEEESJ_SK_NS4_8TiledMMAINS4_8MMA_AtomIJNS4_4SM904GMMA28MMA_64x256x16_F32BF16BF16_SSILNSO_5MajorE0ELSQ_0ELNSO_7ScaleInE1ELSR_1EEEEEENS4_6LayoutINS5_IJNSA_ILi2EEESB_SB_EEENS5_IJSB_NSA_ILi0EEESX_EEEEENS5_IJNS4_10UnderscoreES10_S10_EEEEENS4_13SM90_TMA_LOADENS4_14ComposedLayoutINS4_7SwizzleILi3ELi4ELi3EEENS4_18smem_ptr_flag_bitsILi16EEENSU_INS5_IJNSA_ILi8EEESH_EEENS5_IJSH_SB_EEEEEEEvNS4_8identityES13_S1D_vS1E_EENS_8epilogue10collective6detail29Sm90TmaWarpSpecializedAdapterINS1H_15DefaultEpilogueISJ_SK_SK_NS1G_6thread17LinearCombinationISJ_Li1EffLNS1L_9ScaleType4KindE0ELNS_15FloatRoundStyleE2ESJ_EENS1_15EpilogueDefaultEEEEEvvEEEEvNT_6ParamsE)
        /*02c0*/ 	.short	0x0210
        /*02c2*/ 	.short	0x0470


	//----- nvinfo : EIATTR_SW_WAR
	.align		4
.L_43:
        /*02c4*/ 	.byte	0x04, 0x36
        /*02c6*/ 	.short	(.L_45 - .L_44)
.L_44:
        /*02c8*/ 	.word	0x00000008
.L_45:


//--------------------- .nv.callgraph             --------------------------
	.section	.nv.callgraph,"",@"SHT_CUDA_CALLGRAPH"
	.align	4
	.sectionentsize	8
	.align		4
        /*0000*/ 	.word	0x00000000
	.align		4
        /*0004*/ 	.word	0xffffffff
	.align		4
        /*0008*/ 	.word	index@(_ZN7cutlass13device_kernelINS_4gemm6kernel13GemmUniversalIN4cute5tupleIJiiiiEEENS1_10collective13CollectiveMmaINS1_34MainloopSm90TmaGmmaWarpSpecializedILi5ENS5_IJNS4_1CILi1EEESB_SB_EEENS1_35KernelTmaWarpSpecializedCooperativeEEENS5_IJNSA_ILi128EEENSA_ILi256EEENSA_ILi64EEEEEENS_10bfloat16_tENS5_IJlSB_lEEESJ_SK_NS4_8TiledMMAINS4_8MMA_AtomIJNS4_4SM904GMMA28MMA_64x256x16_F32BF16BF16_SSILNSO_5MajorE0ELSQ_0ELNSO_7ScaleInE1ELSR_1EEEEEENS4_6LayoutINS5_IJNSA_ILi2EEESB_SB_EEENS5_IJSB_NSA_ILi0EEESX_EEEEENS5_IJNS4_10UnderscoreES10_S10_EEEEENS4_13SM90_TMA_LOADENS4_14ComposedLayoutINS4_7SwizzleILi3ELi4ELi3EEENS4_18smem_ptr_flag_bitsILi16EEENSU_INS5_IJNSA_ILi8EEESH_EEENS5_IJSH_SB_EEEEEEEvNS4_8identityES13_S1D_vS1E_EENS_8epilogue10collective6detail29Sm90TmaWarpSpecializedAdapterINS1H_15DefaultEpilogueISJ_SK_SK_NS1G_6thread17LinearCombinationISJ_Li1EffLNS1L_9ScaleType4KindE0ELNS_15FloatRoundStyleE2ESJ_EENS1_15EpilogueDefaultEEEEEvvEEEEvNT_6ParamsE)
	.align		4
        /*000c*/ 	.word	index@(__assertfail)
	.align		4
        /*0010*/ 	.word	0x00000000
	.align		4
        /*0014*/ 	.word	0xfffffffe
	.align		4
        /*0018*/ 	.word	0x00000000
	.align		4
        /*001c*/ 	.word	0xfffffffd
	.align		4
        /*0020*/ 	.word	0x00000000
	.align		4
        /*0024*/ 	.word	0xfffffffc


//--------------------- .nv.constant4             --------------------------
	.section	.nv.constant4,"a",@progbits
	.align	8
	.align		8
.nv.constant4:
        /*0000*/ 	.dword	__assertfail
	.align		8
        /*0008*/ 	.dword	__unnamed_1
	.align		8
        /*0010*/ 	.dword	_ZN40_INTERNAL_fb784917_4_k_cu_c87e168b_261404cuda3std3__45__cpo5beginE
	.align		8
        /*0018*/ 	.dword	_ZN40_INTERNAL_fb784917_4_k_cu_c87e168b_261404cuda3std3__45__cpo3endE
	.align		8
        /*0020*/ 	.dword	_ZN40_INTERNAL_fb784917_4_k_cu_c87e168b_261404cuda3std3__45__cpo6cbeginE
	.align		8
        /*0028*/ 	.dword	_ZN40_INTERNAL_fb784917_4_k_cu_c87e168b_261404cuda3std3__45__cpo4cendE
	.align		8
        /*0030*/ 	.dword	_ZN40_INTERNAL_fb784917_4_k_cu_c87e168b_261404cuda3std3__442_GLOBAL__N__fb784917_4_k_cu_c87e168b_261406ignoreE
	.align		8
        /*0038*/ 	.dword	_ZN40_INTERNAL_fb784917_4_k_cu_c87e168b_261404cuda3std3__419piecewise_constructE
	.align		8
        /*0040*/ 	.dword	_ZN40_INTERNAL_fb784917_4_k_cu_c87e168b_261404cuda3std3__48in_placeE
	.align		8
        /*0048*/ 	.dword	_ZN40_INTERNAL_fb784917_4_k_cu_c87e168b_261404cuda3std6ranges3__45__cpo4swapE
	.align		8
        /*0050*/ 	.dword	_ZN40_INTERNAL_fb784917_4_k_cu_c87e168b_261404cuda3std6ranges3__45__cpo9iter_moveE
	.align		8
        /*0058*/ 	.dword	_ZN40_INTERNAL_fb784917_4_k_cu_c87e168b_261404cute7productE
	.align		8
        /*0060*/ 	.dword	_ZN40_INTERNAL_fb784917_4_k_cu_c87e168b_261404cute1_E
	.align		8
        /*0068*/ 	.dword	$str$22
	.align		8
        /*0070*/ 	.dword	$str$23


//--------------------- .text._ZN7cutlass13device_kernelINS_4gemm6kernel13GemmUniversalIN4cute5tupleIJiiiiEEENS1_10collective13CollectiveMmaINS1_34MainloopSm90TmaGmmaWarpSpecializedILi5ENS5_IJNS4_1CILi1EEESB_SB_EEENS1_35KernelTmaWarpSpecializedCooperativeEEENS5_IJNSA_ILi128EEENSA_ILi256EEENSA_ILi64EEEEEENS_10bfloat16_tENS5_IJlSB_lEEESJ_SK_NS4_8TiledMMAINS4_8MMA_AtomIJNS4_4SM904GMMA28MMA_64x256x16_F32BF16BF16_SSILNSO_5MajorE0ELSQ_0ELNSO_7ScaleInE1ELSR_1EEEEEENS4_6LayoutINS5_IJNSA_ILi2EEESB_SB_EEENS5_IJSB_NSA_ILi0EEESX_EEEEENS5_IJNS4_10UnderscoreES10_S10_EEEEENS4_13SM90_TMA_LOADENS4_14ComposedLayoutINS4_7SwizzleILi3ELi4ELi3EEENS4_18smem_ptr_flag_bitsILi16EEENSU_INS5_IJNSA_ILi8EEESH_EEENS5_IJSH_SB_EEEEEEEvNS4_8identityES13_S1D_vS1E_EENS_8epilogue10collective6detail29Sm90TmaWarpSpecializedAdapterINS1H_15DefaultEpilogueISJ_SK_SK_NS1G_6thread17LinearCombinationISJ_Li1EffLNS1L_9ScaleType4KindE0ELNS_15FloatRoundStyleE2ESJ_EENS1_15EpilogueDefaultEEEEEvvEEEEvNT_6ParamsE --------------------------
	.section	.text._ZN7cutlass13device_kernelINS_4gemm6kernel13GemmUniversalIN4cute5tupleIJiiiiEEENS1_10collective13CollectiveMmaINS1_34MainloopSm90TmaGmmaWarpSpecializedILi5ENS5_IJNS4_1CILi1EEESB_SB_EEENS1_35KernelTmaWarpSpecializedCooperativeEEENS5_IJNSA_ILi128EEENSA_ILi256EEENSA_ILi64EEEEEENS_10bfloat16_tENS5_IJlSB_lEEESJ_SK_NS4_8TiledMMAINS4_8MMA_AtomIJNS4_4SM904GMMA28MMA_64x256x16_F32BF16BF16_SSILNSO_5MajorE0ELSQ_0ELNSO_7ScaleInE1ELSR_1EEEEEENS4_6LayoutINS5_IJNSA_ILi2EEESB_SB_EEENS5_IJSB_NSA_ILi0EEESX_EEEEENS5_IJNS4_10UnderscoreES10_S10_EEEEENS4_13SM90_TMA_LOADENS4_14ComposedLayoutINS4_7SwizzleILi3ELi4ELi3EEENS4_18smem_ptr_flag_bitsILi16EEENSU_INS5_IJNSA_ILi8EEESH_EEENS5_IJSH_SB_EEEEEEEvNS4_8identityES13_S1D_vS1E_EENS_8epilogue10collective6detail29Sm90TmaWarpSpecializedAdapterINS1H_15DefaultEpilogueISJ_SK_SK_NS1G_6thread17LinearCombinationISJ_Li1EffLNS1L_9ScaleType4KindE0ELNS_15FloatRoundStyleE2ESJ_EENS1_15EpilogueDefaultEEEEEvvEEEEvNT_6ParamsE,"ax",@progbits
	.align	128
.text._ZN7cutlass13device_kernelINS_4gemm6kernel13GemmUniversalIN4cute5tupleIJiiiiEEENS1_10collective13CollectiveMmaINS1_34MainloopSm90TmaGmmaWarpSpecializedILi5ENS5_IJNS4_1CILi1EEESB_SB_EEENS1_35KernelTmaWarpSpecializedCooperativeEEENS5_IJNSA_ILi128EEENSA_ILi256EEENSA_ILi64EEEEEENS_10bfloat16_tENS5_IJlSB_lEEESJ_SK_NS4_8TiledMMAINS4_8MMA_AtomIJNS4_4SM904GMMA28MMA_64x256x16_F32BF16BF16_SSILNSO_5MajorE0ELSQ_0ELNSO_7ScaleInE1ELSR_1EEEEEENS4_6LayoutINS5_IJNSA_ILi2EEESB_SB_EEENS5_IJSB_NSA_ILi0EEESX_EEEEENS5_IJNS4_10UnderscoreES10_S10_EEEEENS4_13SM90_TMA_LOADENS4_14ComposedLayoutINS4_7SwizzleILi3ELi4ELi3EEENS4_18smem_ptr_flag_bitsILi16EEENSU_INS5_IJNSA_ILi8EEESH_EEENS5_IJSH_SB_EEEEEEEvNS4_8identityES13_S1D_vS1E_EENS_8epilogue10collective6detail29Sm90TmaWarpSpecializedAdapterINS1H_15DefaultEpilogueISJ_SK_SK_NS1G_6thread17LinearCombinationISJ_Li1EffLNS1L_9ScaleType4KindE0ELNS_15FloatRoundStyleE2ESJ_EENS1_15EpilogueDefaultEEEEEvvEEEEvNT_6ParamsE:
        .type           _ZN7cutlass13device_kernelINS_4gemm6kernel13GemmUniversalIN4cute5tupleIJiiiiEEENS1_10collective13CollectiveMmaINS1_34MainloopSm90TmaGmmaWarpSpecializedILi5ENS5_IJNS4_1CILi1EEESB_SB_EEENS1_35KernelTmaWarpSpecializedCooperativeEEENS5_IJNSA_ILi128EEENSA_ILi256EEENSA_ILi64EEEEEENS_10bfloat16_tENS5_IJlSB_lEEESJ_SK_NS4_8TiledMMAINS4_8MMA_AtomIJNS4_4SM904GMMA28MMA_64x256x16_F32BF16BF16_SSILNSO_5MajorE0ELSQ_0ELNSO_7ScaleInE1ELSR_1EEEEEENS4_6LayoutINS5_IJNSA_ILi2EEESB_SB_EEENS5_IJSB_NSA_ILi0EEESX_EEEEENS5_IJNS4_10UnderscoreES10_S10_EEEEENS4_13SM90_TMA_LOADENS4_14ComposedLayoutINS4_7SwizzleILi3ELi4ELi3EEENS4_18smem_ptr_flag_bitsILi16EEENSU_INS5_IJNSA_ILi8EEESH_EEENS5_IJSH_SB_EEEEEEEvNS4_8identityES13_S1D_vS1E_EENS_8epilogue10collective6detail29Sm90TmaWarpSpecializedAdapterINS1H_15DefaultEpilogueISJ_SK_SK_NS1G_6thread17LinearCombinationISJ_Li1EffLNS1L_9ScaleType4KindE0ELNS_15FloatRoundStyleE2ESJ_EENS1_15EpilogueDefaultEEEEEvvEEEEvNT_6ParamsE,@function
        .size           _ZN7cutlass13device_kernelINS_4gemm6kernel13GemmUniversalIN4cute5tupleIJiiiiEEENS1_10collective13CollectiveMmaINS1_34MainloopSm90TmaGmmaWarpSpecializedILi5ENS5_IJNS4_1CILi1EEESB_SB_EEENS1_35KernelTmaWarpSpecializedCooperativeEEENS5_IJNSA_ILi128EEENSA_ILi256EEENSA_ILi64EEEEEENS_10bfloat16_tENS5_IJlSB_lEEESJ_SK_NS4_8TiledMMAINS4_8MMA_AtomIJNS4_4SM904GMMA28MMA_64x256x16_F32BF16BF16_SSILNSO_5MajorE0ELSQ_0ELNSO_7ScaleInE1ELSR_1EEEEEENS4_6LayoutINS5_IJNSA_ILi2EEESB_SB_EEENS5_IJSB_NSA_ILi0EEESX_EEEEENS5_IJNS4_10UnderscoreES10_S10_EEEEENS4_13SM90_TMA_LOADENS4_14ComposedLayoutINS4_7SwizzleILi3ELi4ELi3EEENS4_18smem_ptr_flag_bitsILi16EEENSU_INS5_IJNSA_ILi8EEESH_EEENS5_IJSH_SB_EEEEEEEvNS4_8identityES13_S1D_vS1E_EENS_8epilogue10collective6detail29Sm90TmaWarpSpecializedAdapterINS1H_15DefaultEpilogueISJ_SK_SK_NS1G_6thread17LinearCombinationISJ_Li1EffLNS1L_9ScaleType4KindE0ELNS_15FloatRoundStyleE2ESJ_EENS1_15EpilogueDefaultEEEEEvvEEEEvNT_6ParamsE,(.L_x_324 - _ZN7cutlass13device_kernelINS_4gemm6kernel13GemmUniversalIN4cute5tupleIJiiiiEEENS1_10collective13CollectiveMmaINS1_34MainloopSm90TmaGmmaWarpSpecializedILi5ENS5_IJNS4_1CILi1EEESB_SB_EEENS1_35KernelTmaWarpSpecializedCooperativeEEENS5_IJNSA_ILi128EEENSA_ILi256EEENSA_ILi64EEEEEENS_10bfloat16_tENS5_IJlSB_lEEESJ_SK_NS4_8TiledMMAINS4_8MMA_AtomIJNS4_4SM904GMMA28MMA_64x256x16_F32BF16BF16_SSILNSO_5MajorE0ELSQ_0ELNSO_7ScaleInE1ELSR_1EEEEEENS4_6LayoutINS5_IJNSA_ILi2EEESB_SB_EEENS5_IJSB_NSA_ILi0EEESX_EEEEENS5_IJNS4_10UnderscoreES10_S10_EEEEENS4_13SM90_TMA_LOADENS4_14ComposedLayoutINS4_7SwizzleILi3ELi4ELi3EEENS4_18smem_ptr_flag_bitsILi16EEENSU_INS5_IJNSA_ILi8EEESH_EEENS5_IJSH_SB_EEEEEEEvNS4_8identityES13_S1D_vS1E_EENS_8epilogue10collective6detail29Sm90TmaWarpSpecializedAdapterINS1H_15DefaultEpilogueISJ_SK_SK_NS1G_6thread17LinearCombinationISJ_Li1EffLNS1L_9ScaleType4KindE0ELNS_15FloatRoundStyleE2ESJ_EENS1_15EpilogueDefaultEEEEEvvEEEEvNT_6ParamsE)
        .other          _ZN7cutlass13device_kernelINS_4gemm6kernel13GemmUniversalIN4cute5tupleIJiiiiEEENS1_10collective13CollectiveMmaINS1_34MainloopSm90TmaGmmaWarpSpecializedILi5ENS5_IJNS4_1CILi1EEESB_SB_EEENS1_35KernelTmaWarpSpecializedCooperativeEEENS5_IJNSA_ILi128EEENSA_ILi256EEENSA_ILi64EEEEEENS_10bfloat16_tENS5_IJlSB_lEEESJ_SK_NS4_8TiledMMAINS4_8MMA_AtomIJNS4_4SM904GMMA28MMA_64x256x16_F32BF16BF16_SSILNSO_5MajorE0ELSQ_0ELNSO_7ScaleInE1ELSR_1EEEEEENS4_6LayoutINS5_IJNSA_ILi2EEESB_SB_EEENS5_IJSB_NSA_ILi0EEESX_EEEEENS5_IJNS4_10UnderscoreES10_S10_EEEEENS4_13SM90_TMA_LOADENS4_14ComposedLayoutINS4_7SwizzleILi3ELi4ELi3EEENS4_18smem_ptr_flag_bitsILi16EEENSU_INS5_IJNSA_ILi8EEESH_EEENS5_IJSH_SB_EEEEEEEvNS4_8identityES13_S1D_vS1E_EENS_8epilogue10collective6detail29Sm90TmaWarpSpecializedAdapterINS1H_15DefaultEpilogueISJ_SK_SK_NS1G_6thread17LinearCombinationISJ_Li1EffLNS1L_9ScaleType4KindE0ELNS_15FloatRoundStyleE2ESJ_EENS1_15EpilogueDefaultEEEEEvvEEEEvNT_6ParamsE,@"STO_CUDA_ENTRY STV_DEFAULT"
_ZN7cutlass13device_kernelINS_4gemm6kernel13GemmUniversalIN4cute5tupleIJiiiiEEENS1_10collective13CollectiveMmaINS1_34MainloopSm90TmaGmmaWarpSpecializedILi5ENS5_IJNS4_1CILi1EEESB_SB_EEENS1_35KernelTmaWarpSpecializedCooperativeEEENS5_IJNSA_ILi128EEENSA_ILi256EEENSA_ILi64EEEEEENS_10bfloat16_tENS5_IJlSB_lEEESJ_SK_NS4_8TiledMMAINS4_8MMA_AtomIJNS4_4SM904GMMA28MMA_64x256x16_F32BF16BF16_SSILNSO_5MajorE0ELSQ_0ELNSO_7ScaleInE1ELSR_1EEEEEENS4_6LayoutINS5_IJNSA_ILi2EEESB_SB_EEENS5_IJSB_NSA_ILi0EEESX_EEEEENS5_IJNS4_10UnderscoreES10_S10_EEEEENS4_13SM90_TMA_LOADENS4_14ComposedLayoutINS4_7SwizzleILi3ELi4ELi3EEENS4_18smem_ptr_flag_bitsILi16EEENSU_INS5_IJNSA_ILi8EEESH_EEENS5_IJSH_SB_EEEEEEEvNS4_8identityES13_S1D_vS1E_EENS_8epilogue10collective6detail29Sm90TmaWarpSpecializedAdapterINS1H_15DefaultEpilogueISJ_SK_SK_NS1G_6thread17LinearCombinationISJ_Li1EffLNS1L_9ScaleType4KindE0ELNS_15FloatRoundStyleE2ESJ_EENS1_15EpilogueDefaultEEEEEvvEEEEvNT_6ParamsE:
[----:B------:R-:W0:Y:S01]  /*0000*/  LDC R1, c[0x0][0x28] ;  /* 0x00000a00ff017b82 */ /* 0x000e220000000800 */
[----:B------:R-:W1:Y:S01]  /*0010*/  S2R R18, SR_TID.X ;  /* 0x0000000000127919 */ /* 0x000e620000002100 */
[----:B------:R-:W-:Y:S01]  /*0020*/  ELECT P0, URZ, PT ;  /* 0x00000000003f782f */ /* 0x000fe20003800000 */
[----:B------:R-:W-:Y:S01]  /*0030*/  BSSY B0, `(.L_x_0) ;  /* 0x000000f000007945 */ /* 0x000fe20003800000 */
[--C-:B-1----:R-:W-:Y:S02]  /*0040*/  SHF.R.U32.HI R0, RZ, 0x5, R18.reuse ;  /* 0x00000005ff007819 */ /* 0x102fe40000011612 */
[----:B------:R-:W-:-:S03]  /*0050*/  SHF.R.U32.HI R22, RZ, 0x7, R18 ;  /* 0x00000007ff167819 */ /* 0x000fc60000011612 */
[----:B------:R-:W1:Y:S04]  /*0060*/  SHFL.IDX PT, R5, R0, RZ, 0x1f ;  /* 0x00001fff00057589 */ /* 0x000e6800000e0000 */
[----:B------:R2:W3:Y:S01]  /*0070*/  SHFL.IDX PT, R8, R22, RZ, 0x1f ;  /* 0x00001fff16087589 */ /* 0x0004e200000e0000 */
[----:B-1----:R-:W-:-:S13]  /*0080*/  ISETP.NE.OR P0, PT, R5, RZ, !P0 ;  /* 0x000000ff0500720c */ /* 0x002fda0004705670 */
[----:B0-23--:R-:W-:Y:S05]  /*0090*/  @P0 BRA `(.L_x_1) ;  /* 0x0000000000200947 */ /* 0x00dfea0003800000 */
[----:B------:R-:W-:Y:S02]  /*00a0*/  ULDC.64 UR4, c[0x0][0x198] ;  /* 0x0000660000047ab9 */ /* 0x000fe40000000a00 */
[----:B------:R-:W-:Y:S02]  /*00b0*/  UIADD3 UR6, UP0, UR4, 0xf0, URZ ;  /* 0x000000f004067890 */ /* 0x000fe4000ff1e03f */
[----:B------:R-:W-:Y:S02]  /*00c0*/  UIADD3 UR4, UP1, UR4, 0x1f0, URZ ;  /* 0x000001f004047890 */ /* 0x000fe4000ff3e03f */
[----:B------:R-:W-:Y:S02]  /*00d0*/  UIADD3.X UR7, URZ, UR5, URZ, UP0, !UPT ;  /* 0x000000053f077290 */ /* 0x000fe400087fe43f */
[----:B------:R-:W-:-:S07]  /*00e0*/  UIADD3.X UR5, URZ, UR5, URZ, UP1, !UPT ;  /* 0x000000053f057290 */ /* 0x000fce0008ffe43f */
[----:B------:R0:W-:Y:S02]  /*00f0*/  UTMACCTL.PF [UR6] ;  /* 0x00000000060079b9 */ /* 0x0001e40008040000 */
[----:B------:R0:W-:Y:S02]  /*0100*/  UTMACCTL.PF [UR4] ;  /* 0x00000000040079b9 */ /* 0x0001e40008040000 */
[----:B0-----:R-:W-:Y:S01]  /*0110*/  NOP ;  /* 0x0000000000007918 */ /* 0x001fe20000000000 */
.L_x_1:
[----:B------:R-:W-:Y:S05]  /*0120*/  BSYNC B0 ;  /* 0x0000000000007941 */ /* 0x000fea0003800000 */
.L_x_0:
[----:B------:R-:W0:Y:S02]  /*0130*/  SHFL.IDX PT, R2, R0, RZ, 0x1f ;  /* 0x00001fff00027589 */ /* 0x000e2400000e0000 */
[----:B0-----:R-:W-:-:S13]  /*0140*/  ISETP.NE.AND P0, PT, R2, RZ, PT ;  /* 0x000000ff0200720c */ /* 0x001fda0003f05270 */
[----:B------:R-:W-:Y:S05]  /*0150*/  @P0 BRA `(.L_x_2) ;  /* 0x0000000000600947 */ /* 0x000fea0003800000 */
[----:B------:R-:W0:Y:S01]  /*0160*/  S2UR UR8, SR_CgaCtaId ;  /* 0x00000000000879c3 */ /* 0x000e220000008800 */
[----:B------:R-:W-:Y:S01]  /*0170*/  UMOV UR4, 0x400 ;  /* 0x0000040000047882 */ /* 0x000fe20000000000 */
[----:B------:R-:W-:Y:S01]  /*0180*/  UMOV UR5, 0x1 ;  /* 0x0000000100057882 */ /* 0x000fe20000000000 */
[----:B------:R-:W-:Y:S01]  /*0190*/  UMOV UR6, 0x100 ;  /* 0x0000010000067882 */ /* 0x000fe20000000000 */
[----:B------:R-:W-:Y:S01]  /*01a0*/  ELECT P0, URZ, PT ;  /* 0x00000000003f782f */ /* 0x000fe20003800000 */
[----:B------:R-:W-:-:S04]  /*01b0*/  UIADD3 UR6, -UR6, 0x100000, URZ ;  /* 0x0010000006067890 */ /* 0x000fc8000fffe13f */
[----:B------:R-:W-:Y:S02]  /*01c0*/  USHF.L.U32 UR7, UR6, 0xb, URZ ;  /* 0x0000000b06077899 */ /* 0x000fe4000800063f */
[----:B------:R-:W-:Y:S02]  /*01d0*/  USHF.L.U32 UR6, UR6, 0x1, URZ ;  /* 0x0000000106067899 */ /* 0x000fe4000800063f */
[----:B0-----:R-:W-:Y:S02]  /*01e0*/  ULEA UR8, UR8, UR4, 0x18 ;  /* 0x0000000408087291 */ /* 0x001fe4000f8ec03f */
[----:B------:R-:W-:-:S04]  /*01f0*/  UIADD3 UR4, -UR5, 0x100000, URZ ;  /* 0x0010000005047890 */ /* 0x000fc8000fffe13f */
[----:B------:R-:W-:Y:S02]  /*0200*/  USHF.L.U32 UR5, UR4, 0xb, URZ ;  /* 0x0000000b04057899 */ /* 0x000fe4000800063f */
[----:B------:R-:W-:Y:S01]  /*0210*/  USHF.L.U32 UR4, UR4, 0x1, URZ ;  /* 0x0000000104047899 */ /* 0x000fe2000800063f */
[----:B------:R-:W0:Y:S11]  /*0220*/  FENCE.VIEW.ASYNC.S ;  /* 0x00000000000073c6 */ /* 0x000e360000000000 */
[----:B0-----:R0:W1:Y:S01]  /*0230*/  SYNCS.EXCH.64 URZ, [UR8], UR4 ;  /* 0x00000004083f75b2 */ /* 0x0010620008000100 */
[----:B------:R0:W2:Y:S01]  /*0240*/  SYNCS.EXCH.64 URZ, [UR8+0x28], UR6 ;  /* 0x00002806083f75b2 */ /* 0x0000a20008000100 */
[----:B------:R0:W3:Y:S01]  /*0250*/  SYNCS.EXCH.64 URZ, [UR8+0x8], UR4 ;  /* 0x00000804083f75b2 */ /* 0x0000e20008000100 */
[----:B------:R0:W4:Y:S01]  /*0260*/  SYNCS.EXCH.64 URZ, [UR8+0x30], UR6 ;  /* 0x00003006083f75b2 */ /* 0x0001220008000100 */
[----:B------:R0:W0:Y:S01]  /*0270*/  SYNCS.EXCH.64 URZ, [UR8+0x10], UR4 ;  /* 0x00001004083f75b2 */ /* 0x0000220008000100 */
[----:B------:R0:W0:Y:S01]  /*0280*/  SYNCS.EXCH.64 URZ, [UR8+0x38], UR6 ;  /* 0x00003806083f75b2 */ /* 0x0000220008000100 */
[----:B------:R0:W0:Y:S01]  /*0290*/  SYNCS.EXCH.64 URZ, [UR8+0x18], UR4 ;  /* 0x00001804083f75b2 */ /* 0x0000220008000100 */
[----:B------:R0:W0:Y:S01]  /*02a0*/  SYNCS.EXCH.64 URZ, [UR8+0x40], UR6 ;  /* 0x00004006083f75b2 */ /* 0x0000220008000100 */
[----:B------:R0:W0:Y:S01]  /*02b0*/  SYNCS.EXCH.64 URZ, [UR8+0x20], UR4 ;  /* 0x00002004083f75b2 */ /* 0x0000220008000100 */
[----:B------:R0:W0:Y:S01]  /*02c0*/  SYNCS.EXCH.64 URZ, [UR8+0x48], UR6 ;  /* 0x00004806083f75b2 */ /* 0x0000220008000100 */
[----:B------:R-:W-:Y:S01]  /*02d0*/  NOP ;  /* 0x0000000000007918 */ /* 0x000fe20000000000 */
.L_x_2:
[----:B------:R-:W5:Y:S01]  /*02e0*/  SHFL.IDX PT, R0, R0, RZ, 0x1f ;  /* 0x00001fff00007589 */ /* 0x000f6200000e0000 */
[----:B------:R-:W-:Y:S01]  /*02f0*/  ELECT P0, URZ, PT ;  /* 0x00000000003f782f */ /* 0x000fe20003800000 */
[----:B------:R-:W1:Y:S01]  /*0300*/  LDC R2, c[0x0][0x65c] ;  /* 0x00019700ff027b82 */ /* 0x000e620000000800 */
[----:B------:R-:W-:Y:S01]  /*0310*/  SHF.R.S32.HI R6, RZ, 0x1f, R5 ;  /* 0x0000001fff067819 */ /* 0x000fe20000011405 */
[----:B------:R-:W2:Y:S01]  /*0320*/  S2R R3, SR_CTAID.Y ;  /* 0x0000000000037919 */ /* 0x000ea20000002600 */
[----:B0-----:R-:W-:Y:S01]  /*0330*/  UMOV UR4, 0x20 ;  /* 0x0000002000047882 */ /* 0x001fe20000000000 */
[----:B------:R-:W-:Y:S01]  /*0340*/  ISETP.NE.AND P2, PT, R8, RZ, PT ;  /* 0x000000ff0800720c */ /* 0x000fe20003f45270 */
[----:B------:R-:W-:Y:S01]  /*0350*/  NOP ;  /* 0x0000000000007918 */ /* 0x000fe20000000000 */
[----:B------:R-:W0:Y:S01]  /*0360*/  S2R R4, SR_CTAID.X ;  /* 0x0000000000047919 */ /* 0x000e220000002500 */
[----:B------:R-:W-:Y:S01]  /*0370*/  LEA.HI R6, R6, R5, RZ, 0x2 ;  /* 0x0000000506067211 */ /* 0x000fe200078f10ff */
[----:B------:R-:W-:Y:S01]  /*0380*/  NOP ;  /* 0x0000000000007918 */ /* 0x000fe20000000000 */
[----:B-----5:R-:W-:-:S02]  /*0390*/  ISETP.NE.OR P0, PT, R0, RZ, !P0 ;  /* 0x000000ff0000720c */ /* 0x020fc40004705670 */
[----:B-1----:R-:W-:-:S04]  /*03a0*/  ISETP.NE.AND P3, PT, R2, 0x1, PT ;  /* 0x000000010200780c */ /* 0x002fc80003f65270 */
[----:B------:R-:W-:Y:S02]  /*03b0*/  P2R R0, PR, RZ, 0x8 ;  /* 0x00000008ff007803 */ /* 0x000fe40000000000 */
[----:B------:R-:W-:-:S05]  /*03c0*/  LOP3.LUT R0, R6, 0xfffffffc, RZ, 0xc0, !PT ;  /* 0xfffffffc06007812 */ /* 0x000fca00078ec0ff */
[----:B------:R-:W-:Y:S01]  /*03d0*/  VOTEU.ALL UP0, P0 ;  /* 0x00000000003f7886 */ /* 0x000fe20000000000 */
[----:B------:R-:W-:Y:S01]  /*03e0*/  IMAD.IADD R0, R5, 0x1, -R0 ;  /* 0x0000000105007824 */ /* 0x000fe200078e0a00 */
[----:B------:R-:W0:Y:S01]  /*03f0*/  @P3 LDC R17, c[0x0][0x10] ;  /* 0x00000400ff113b82 */ /* 0x000e220000000800 */
[----:B------:R-:W-:Y:S01]  /*0400*/  VOTEU.ALL UP1, P0 ;  /* 0x00000000003f7886 */ /* 0x000fe20000020000 */
[----:B--2---:R-:W-:Y:S01]  /*0410*/  @P3 IMAD.MOV.U32 R6, RZ, RZ, R3 ;  /* 0x000000ffff063224 */ /* 0x004fe200078e0003 */
[----:B------:R-:W-:Y:S01]  /*0420*/  @!UP0 UMOV UR6, 0x400 ;  /* 0x0000040000068882 */ /* 0x000fe20000000000 */
[----:B------:R-:W-:-:S04]  /*0430*/  @!UP0 UIADD3 UR4, -UR4, 0x100000, URZ ;  /* 0x0010000004048890 */ /* 0x000fc8000fffe13f */
[----:B------:R-:W-:Y:S02]  /*0440*/  @!UP0 USHF.L.U32 UR5, UR4, 0xb, URZ ;  /* 0x0000000b04058899 */ /* 0x000fe4000800063f */
[----:B------:R-:W-:Y:S01]  /*0450*/  @!UP0 USHF.L.U32 UR4, UR4, 0x1, URZ ;  /* 0x0000000104048899 */ /* 0x000fe2000800063f */
[----:B------:R-:W-:Y:S02]  /*0460*/  @P3 IMAD.MOV.U32 R7, RZ, RZ, RZ ;  /* 0x000000ffff073224 */ /* 0x000fe400078e00ff */
[----:B------:R-:W-:Y:S01]  /*0470*/  IMAD.MOV.U32 R5, RZ, RZ, RZ ;  /* 0x000000ffff057224 */ /* 0x000fe200078e00ff */
[----:B------:R-:W1:Y:S01]  /*0480*/  @!UP0 S2UR UR7, SR_CgaCtaId ;  /* 0x00000000000789c3 */ /* 0x000e620000008800 */
[----:B------:R-:W-:-:S07]  /*0490*/  @P3 IMAD.MOV.U32 R11, RZ, RZ, RZ ;  /* 0x000000ffff0b3224 */ /* 0x000fce00078e00ff */
[----:B------:R-:W2:Y:S01]  /*04a0*/  @!P3 LDC R9, c[0x0][0xc] ;  /* 0x00000300ff09bb82 */ /* 0x000ea20000000800 */
[----:B0-----:R-:W-:-:S04]  /*04b0*/  @P3 IMAD.WIDE.U32 R16, R4, R17, R6 ;  /* 0x0000001104103225 */ /* 0x001fc800078e0006 */
[----:B------:R-:W-:Y:S01]  /*04c0*/  @P3 IMAD.IADD R17, R17, 0x1, R11 ;  /* 0x0000000111113824 */ /* 0x000fe200078e020b */
[----:B-1----:R-:W-:Y:S01]  /*04d0*/  @!UP0 ULEA UR6, UR7, UR6, 0x18 ;  /* 0x0000000607068291 */ /* 0x002fe2000f8ec03f */
[----:B------:R-:W-:Y:S01]  /*04e0*/  VOTEU.ALL UP0, P0 ;  /* 0x00000000003f7886 */ /* 0x000fe20000000000 */
[----:B------:R-:W-:-:S04]  /*04f0*/  ISETP.NE.AND P0, PT, R0, 0x3, PT ;  /* 0x000000030000780c */ /* 0x000fc80003f05270 */
[----:B------:R-:W-:Y:S01]  /*0500*/  ISETP.EQ.OR P0, PT, R0, RZ, !P0 ;  /* 0x000000ff0000720c */ /* 0x000fe20004702670 */
[----:B--2---:R-:W-:-:S03]  /*0510*/  @!P3 IMAD.WIDE.U32 R6, R9, R3, R4 ;  /* 0x000000030906b225 */ /* 0x004fc600078e0004 */
[C---:B------:R-:W-:Y:S01]  /*0520*/  ISETP.EQ.AND P0, PT, R8.reuse, RZ, P0 ;  /* 0x000000ff0800720c */ /* 0x040fe20000702270 */
[----:B------:R-:W-:Y:S01]  /*0530*/  VIADD R8, R8, 0xffffffff ;  /* 0xffffffff08087836 */ /* 0x000fe20000000000 */
[----:B------:R-:W0:Y:S02]  /*0540*/  FENCE.VIEW.ASYNC.S ;  /* 0x00000000000073c6 */ /* 0x000e240000000000 */
[----:B0-----:R0:W3:Y:S01]  /*0550*/  @!UP0 SYNCS.EXCH.64 URZ, [UR6+0x60], UR4 ;  /* 0x00006004063f85b2 */ /* 0x0010e20008000100 */
[----:B------:R-:W-:Y:S01]  /*0560*/  @!P3 IMAD.MOV.U32 R16, RZ, RZ, R6 ;  /* 0x000000ffff10b224 */ /* 0x000fe200078e0006 */
[----:B------:R-:W-:Y:S01]  /*0570*/  SEL R19, RZ, 0x1, !P0 ;  /* 0x00000001ff137807 */ /* 0x000fe20004000000 */
[----:B------:R-:W-:Y:S01]  /*0580*/  @!P3 IMAD.MOV.U32 R17, RZ, RZ, R7 ;  /* 0x000000ffff11b224 */ /* 0x000fe200078e0007 */
[----:B------:R-:W-:-:S04]  /*0590*/  ISETP.GE.U32.AND P1, PT, R8, 0x2, PT ;  /* 0x000000020800780c */ /* 0x000fc80003f26070 */
[----:B------:R-:W-:Y:S01]  /*05a0*/  SEL R19, R19, 0x2, P1 ;  /* 0x0000000213137807 */ /* 0x000fe20000800000 */
[----:B------:R0:W3:Y:S01]  /*05b0*/  @!UP1 SYNCS.EXCH.64 URZ, [UR6+0x68], UR4 ;  /* 0x00006804063f95b2 */ /* 0x0000e20008000100 */
[----:B------:R-:W-:Y:S01]  /*05c0*/  NOP ;  /* 0x0000000000007918 */ /* 0x000fe20000000000 */
[----:B---34-:R-:W-:Y:S06]  /*05d0*/  BAR.SYNC.DEFER_BLOCKING 0x0 ;  /* 0x0000000000007b1d */ /* 0x018fec0000010000 */
[----:B------:R-:W-:Y:S05]  /*05e0*/  @!P2 BRA `(.L_x_3) ;  /* 0x00000098006ca947 */ /* 0x000fea0003800000 */
[----:B------:R-:W-:-:S13]  /*05f0*/  ISETP.GT.U32.AND P0, PT, R8, 0x1, PT ;  /* 0x000000010800780c */ /* 0x000fda0003f04070 */
[----:B0-----:R-:W-:Y:S05]  /*0600*/  @P0 EXIT ;  /* 0x000000000000094d */ /* 0x001fea0003800000 */
[----:B------:R-:W-:Y:S01]  /*0610*/  ULDC.64 UR4, c[0x0][0x650] ;  /* 0x0001940000047ab9 */ /* 0x000fe20000000a00 */
[----:B------:R-:W-:Y:S01]  /*0620*/  PRMT R0, RZ, 0x7610, R0 ;  /* 0x00007610ff007816 */ /* 0x000fe20000000000 */
[----:B------:R-:W-:Y:S01]  /*0630*/  IMAD.MOV.U32 R153, RZ, RZ, -0x1 ;  /* 0xffffffffff997424 */ /* 0x000fe200078e00ff */
[----:B------:R-:W-:Y:S01]  /*0640*/  ISETP.GE.U32.AND P0, PT, R16, UR4, PT ;  /* 0x0000000410007c0c */ /* 0x000fe2000bf06070 */
[----:B------:R-:W-:Y:S02]  /*0650*/  IMAD.MOV.U32 R152, RZ, RZ, -0x1 ;  /* 0xffffffffff987424 */ /* 0x000fe400078e00ff */
[----:B------:R-:W-:Y:S01]  /*0660*/  IMAD.MOV.U32 R23, RZ, RZ, -0x1 ;  /* 0xffffffffff177424 */ /* 0x000fe200078e00ff */
[----:B------:R-:W-:-:S13]  /*0670*/  ISETP.GE.U32.AND.EX P0, PT, R17, UR5, PT, P0 ;  /* 0x0000000511007c0c */ /* 0x000fda000bf06100 */
[----:B------:R-:W-:Y:S05]  /*0680*/  @P0 BRA `(.L_x_4) ;  /* 0x0000000400540947 */ /* 0x000fea0003800000 */
[----:B------:R-:W0:Y:S01]  /*0690*/  LDC.64 R14, c[0x0][0x628] ;  /* 0x00018a00ff0e7b82 */ /* 0x000e220000000a00 */
[----:B------:R-:W-:Y:S02]  /*06a0*/  IMAD.MOV.U32 R6, RZ, RZ, R16 ;  /* 0x000000ffff067224 */ /* 0x000fe400078e0010 */
[----:B------:R-:W-:-:S05]  /*06b0*/  IMAD.MOV.U32 R7, RZ, RZ, R17 ;  /* 0x000000ffff077224 */ /* 0x000fca00078e0011 */
[----:B------:R-:W1:Y:S08]  /*06c0*/  LDC R0, c[0x0][0x630] ;  /* 0x00018c00ff007b82 */ /* 0x000e700000000800 */
[----:B------:R-:W2:Y:S01]  /*06d0*/  LDC.64 R20, c[0x0][0x620] ;  /* 0x00018800ff147b82 */ /* 0x000ea20000000a00 */
[----:B0-----:R-:W-:-:S04]  /*06e0*/  ISETP.NE.U32.AND P0, PT, R14, RZ, PT ;  /* 0x000000ff0e00720c */ /* 0x001fc80003f05070 */
[----:B------:R-:W-:-:S13]  /*06f0*/  ISETP.NE.AND.EX P0, PT, R15, RZ, PT, P0 ;  /* 0x000000ff0f00720c */ /* 0x000fda0003f05300 */
[----:B-12---:R-:W-:Y:S05]  /*0700*/  @!P0 BRA `(.L_x_5) ;  /* 0x0000000000288947 */ /* 0x006fea0003800000 */
[----:B------:R-:W0:Y:S02]  /*0710*/  LDC R11, c[0x0][0x634] ;  /* 0x00018d00ff0b7b82 */ /* 0x000e240000000800 */
[----:B0-----:R-:W-:-:S05]  /*0720*/  IADD3 R11, P0, R16, R11, RZ ;  /* 0x0000000b100b7210 */ /* 0x001fca0007f1e0ff */
[----:B------:R-:W-:-:S04]  /*0730*/  IMAD.X R13, RZ, RZ, R17, P0 ;  /* 0x000000ffff0d7224 */ /* 0x000fc800000e0611 */
[----:B------:R-:W-:-:S04]  /*0740*/  IMAD.WIDE.U32 R6, R13, R14, RZ ;  /* 0x0000000e0d067225 */ /* 0x000fc800078e00ff */
[----:B------:R-:W-:-:S04]  /*0750*/  IMAD.WIDE.U32 R8, P0, R11, R15, R6 ;  /* 0x0000000f0b087225 */ /* 0x000fc80007800006 */
[----:B------:R-:W-:-:S04]  /*0760*/  IMAD.WIDE.U32 R6, R11, R14, RZ ;  /* 0x0000000e0b067225 */ /* 0x000fc800078e00ff */
[----:B------:R-:W-:Y:S01]  /*0770*/  IMAD.X R11, RZ, RZ, RZ, P0 ;  /* 0x000000ffff0b7224 */ /* 0x000fe200000e06ff */
[----:B------:R-:W-:Y:S01]  /*0780*/  IADD3 RZ, P0, R7, R8, RZ ;  /* 0x0000000807ff7210 */ /* 0x000fe20007f1e0ff */
[----:B------:R-:W-:-:S04]  /*0790*/  IMAD.MOV.U32 R10, RZ, RZ, R9 ;  /* 0x000000ffff0a7224 */ /* 0x000fc800078e0009 */
[----:B------:R-:W-:-:S08]  /*07a0*/  IMAD.WIDE.U32.X R6, R13, R15, R10, P0 ;  /* 0x0000000f0d067225 */ /* 0x000fd000000e040a */
.L_x_5:
[-CC-:B------:R-:W-:Y:S01]  /*07b0*/  SHF.R.U64 R23, R6, R0.reuse, R7.reuse ;  /* 0x0000000006177219 */ /* 0x180fe20000001207 */
[----:B------:R-:W0:Y:S01]  /*07c0*/  LDC R10, c[0x0][0x618] ;  /* 0x00018600ff0a7b82 */ /* 0x000e220000000800 */
[----:B------:R-:W-:Y:S01]  /*07d0*/  SHF.R.U32.HI R5, RZ, R0, R7 ;  /* 0x00000000ff057219 */ /* 0x000fe20000011607 */
[----:B------:R-:W-:Y:S01]  /*07e0*/  ULDC UR4, c[0x0][0x150] ;  /* 0x0000540000047ab9 */ /* 0x000fe20000000800 */
[----:B------:R-:W-:Y:S02]  /*07f0*/  IADD3 R9, P0, RZ, -R23, RZ ;  /* 0x80000017ff097210 */ /* 0x000fe40007f1e0ff */
[----:B------:R-:W-:-:S03]  /*0800*/  I2FP.F32.U32 R0, R4 ;  /* 0x0000000400007245 */ /* 0x000fc60000201000 */
[----:B------:R-:W1:Y:S01]  /*0810*/  LDC.64 R28, c[0x0][0x640] ;  /* 0x00019000ff1c7b82 */ /* 0x000e620000000a00 */
[----:B------:R-:W-:Y:S02]  /*0820*/  IMAD.X R11, RZ, RZ, ~R5, P0 ;  /* 0x000000ffff0b7224 */ /* 0x000fe400000e0e05 */
[----:B------:R-:W-:Y:S01]  /*0830*/  FMUL R0, R0, UR4 ;  /* 0x0000000400007c20 */ /* 0x000fe20008400000 */
[----:B------:R-:W-:Y:S01]  /*0840*/  IMAD.WIDE.U32 R6, R9, R20, R16 ;  /* 0x0000001409067225 */ /* 0x000fe200078e0010 */
[----:B------:R-:W-:-:S03]  /*0850*/  ULDC UR4, c[0x0][0x154] ;  /* 0x0000550000047ab9 */ /* 0x000fc60000000800 */
[----:B------:R-:W-:Y:S01]  /*0860*/  IMAD R8, R11, R20, RZ ;  /* 0x000000140b087224 */ /* 0x000fe200078e02ff */
[----:B------:R-:W2:Y:S01]  /*0870*/  LDC R5, c[0x0][0x144] ;  /* 0x00005100ff057b82 */ /* 0x000ea20000000800 */
[----:B------:R-:W3:Y:S02]  /*0880*/  F2I.U32.TRUNC.NTZ R0, R0 ;  /* 0x0000000000007305 */ /* 0x000ee4000020f000 */
[----:B------:R-:W-:-:S04]  /*0890*/  IMAD R9, R9, R21, R8 ;  /* 0x0000001509097224 */ /* 0x000fc800078e0208 */
[----:B------:R-:W-:Y:S01]  /*08a0*/  IMAD.IADD R7, R7, 0x1, R9 ;  /* 0x0000000107077824 */ /* 0x000fe200078e0209 */
[----:B------:R-:W4:Y:S01]  /*08b0*/  LDC R12, c[0x0][0x608] ;  /* 0x00018200ff0c7b82 */ /* 0x000f220000000800 */
[----:B------:R-:W-:-:S03]  /*08c0*/  IMAD.MOV.U32 R9, RZ, RZ, -0x1 ;  /* 0xffffffffff097424 */ /* 0x000fc600078e00ff */
[-CC-:B0-----:R-:W-:Y:S02]  /*08d0*/  SHF.R.U64 R20, R6, R10.reuse, R7.reuse ;  /* 0x0000000a06147219 */ /* 0x181fe40000001207 */
[----:B------:R-:W-:Y:S02]  /*08e0*/  I2FP.F32.U32 R6, R3 ;  /* 0x0000000300067245 */ /* 0x000fe40000201000 */
[----:B------:R-:W0:Y:S01]  /*08f0*/  LDC R26, c[0x0][0x658] ;  /* 0x00019600ff1a7b82 */ /* 0x000e220000000800 */
[----:B-1----:R-:W-:Y:S01]  /*0900*/  ISETP.NE.U32.AND P0, PT, R28, RZ, PT ;  /* 0x000000ff1c00720c */ /* 0x002fe20003f05070 */
[----:B---3--:R-:W-:Y:S01]  /*0910*/  IMAD.MOV R8, RZ, RZ, -R0 ;  /* 0x000000ffff087224 */ /* 0x008fe200078e0a00 */
[----:B------:R-:W-:Y:S01]  /*0920*/  SHF.R.U32.HI R7, RZ, R10, R7 ;  /* 0x0000000aff077219 */ /* 0x000fe20000011607 */
[----:B------:R-:W-:Y:S01]  /*0930*/  FMUL R6, R6, UR4 ;  /* 0x0000000406067c20 */ /* 0x000fe20008400000 */
[----:B------:R-:W-:-:S03]  /*0940*/  ISETP.NE.AND.EX P0, PT, R29, RZ, PT, P0 ;  /* 0x000000ff1d00720c */ /* 0x000fc60003f05300 */
[----:B------:R-:W1:Y:S01]  /*0950*/  LDC R14, c[0x0][0x148] ;  /* 0x00005200ff0e7b82 */ /* 0x000e620000000800 */
[----:B--2---:R-:W-:-:S07]  /*0960*/  IMAD R0, R5, R8, R4 ;  /* 0x0000000805007224 */ /* 0x004fce00078e0204 */
[----:B------:R-:W2:Y:S01]  /*0970*/  LDC R24, c[0x0][0x600] ;  /* 0x00018000ff187b82 */ /* 0x000ea20000000800 */
[-CC-:B----4-:R-:W-:Y:S02]  /*0980*/  SHF.R.U64 R30, R20, R12.reuse, R7.reuse ;  /* 0x0000000c141e7219 */ /* 0x190fe40000001207 */
[----:B------:R-:W-:Y:S01]  /*0990*/  SHF.R.U32.HI R5, RZ, R12, R7 ;  /* 0x0000000cff057219 */ /* 0x000fe20000011607 */
[----:B------:R-:W-:Y:S01]  /*09a0*/  IMAD.MOV.U32 R7, RZ, RZ, 0x1 ;  /* 0x00000001ff077424 */ /* 0x000fe200078e00ff */
[----:B------:R3:W4:Y:S03]  /*09b0*/  F2I.U32.TRUNC.NTZ R12, R6 ;  /* 0x00000006000c7305 */ /* 0x000726000020f000 */
[----:B------:R-:W1:Y:S01]  /*09c0*/  LDC R15, c[0x0][0x648] ;  /* 0x00019200ff0f7b82 */ /* 0x000e620000000800 */
[-C--:B0-----:R-:W-:Y:S02]  /*09d0*/  SHF.L.U32 R4, R9, R26.reuse, RZ ;  /* 0x0000001a09047219 */ /* 0x081fe400000006ff */
[----:B------:R-:W-:-:S02]  /*09e0*/  SHF.R.U64 R32, R30, R26, R5 ;  /* 0x0000001a1e207219 */ /* 0x000fc40000001205 */
[----:B------:R-:W-:Y:S02]  /*09f0*/  LOP3.LUT R11, RZ, R4, RZ, 0x33, !PT ;  /* 0x00000004ff0b7212 */ /* 0x000fe400078e33ff */
[-C--:B------:R-:W-:Y:S01]  /*0a00*/  SHF.R.U32.HI R5, RZ, R26.reuse, R5 ;  /* 0x0000001aff057219 */ /* 0x080fe20000011605 */
[----:B------:R-:W0:Y:S01]  /*0a10*/  LDC R21, c[0x0][0x638] ;  /* 0x00018e00ff157b82 */ /* 0x000e220000000800 */
[----:B------:R-:W-:Y:S01]  /*0a20*/  SHF.L.U32 R10, R7, R26, RZ ;  /* 0x0000001a070a7219 */ /* 0x000fe200000006ff */
[----:B------:R-:W-:-:S06]  /*0a30*/  IMAD.MOV.U32 R4, RZ, RZ, R32 ;  /* 0x000000ffff047224 */ /* 0x000fcc00078e0020 */
[----:B------:R-:W0:Y:S01]  /*0a40*/  LDC R153, c[0x0][0x610] ;  /* 0x00018400ff997b82 */ /* 0x000e220000000800 */
[----:B---34-:R-:W-:Y:S05]  /*0a50*/  @!P0 BRA `(.L_x_6) ;  /* 0x0000000000288947 */ /* 0x018fea0003800000 */
[----:B------:R-:W3:Y:S02]  /*0a60*/  LDC R9, c[0x0][0x64c] ;  /* 0x00019300ff097b82 */ /* 0x000ee40000000800 */
[----:B---3--:R-:W-:-:S05]  /*0a70*/  IADD3 R9, P0, R32, R9, RZ ;  /* 0x0000000920097210 */ /* 0x008fca0007f1e0ff */
        /* <DEDUP_REMOVED lines=8> */
.L_x_6:
[----:B-1----:R-:W-:Y:S01]  /*0b00*/  SHF.R.U64 R4, R4, R15, R5 ;  /* 0x0000000f04047219 */ /* 0x002fe20000001205 */
[----:B--2---:R-:W-:Y:S01]  /*0b10*/  VIADD R5, R24, 0xffffffff ;  /* 0xffffffff18057836 */ /* 0x004fe20000000000 */
[----:B------:R-:W-:Y:S01]  /*0b20*/  LOP3.LUT R11, R30, R11, RZ, 0xc0, !PT ;  /* 0x0000000b1e0b7212 */ /* 0x000fe200078ec0ff */
[----:B------:R-:W-:Y:S02]  /*0b30*/  IMAD.MOV R12, RZ, RZ, -R12 ;  /* 0x000000ffff0c7224 */ /* 0x000fe400078e0a0c */
[----:B------:R-:W-:Y:S02]  /*0b40*/  IMAD.MOV R6, RZ, RZ, -R4 ;  /* 0x000000ffff067224 */ /* 0x000fe400078e0a04 */
[----:B------:R-:W-:Y:S01]  /*0b50*/  IMAD R11, R10, R4, R11 ;  /* 0x000000040a0b7224 */ /* 0x000fe200078e020b */
[----:B------:R-:W-:Y:S01]  /*0b60*/  LOP3.LUT R4, R20, R5, RZ, 0xc0, !PT ;  /* 0x0000000514047212 */ /* 0x000fe200078ec0ff */
[----:B------:R-:W-:Y:S02]  /*0b70*/  @P3 IMAD R0, R14, R12, R3 ;  /* 0x0000000c0e003224 */ /* 0x000fe400078e0203 */
[----:B0-----:R-:W-:-:S02]  /*0b80*/  IMAD R3, R6, R21, R32 ;  /* 0x0000001506037224 */ /* 0x001fc400078e0220 */
[----:B------:R-:W-:Y:S02]  /*0b90*/  IMAD R153, R11, R153, R0 ;  /* 0x000000990b997224 */ /* 0x000fe400078e0200 */
[----:B------:R-:W-:Y:S02]  /*0ba0*/  IMAD R4, R3, R24, R4 ;  /* 0x0000001803047224 */ /* 0x000fe400078e0204 */
[----:B------:R-:W-:-:S03]  /*0bb0*/  IMAD.MOV.U32 R0, RZ, RZ, 0x1 ;  /* 0x00000001ff007424 */ /* 0x000fc600078e00ff */
[----:B------:R-:W-:Y:S02]  /*0bc0*/  SEL R152, R4, R153, !P3 ;  /* 0x0000009904987207 */ /* 0x000fe40005800000 */
[----:B------:R-:W-:-:S07]  /*0bd0*/  SEL R153, R153, R4, !P3 ;  /* 0x0000000499997207 */ /* 0x000fce0005800000 */
.L_x_4:
[----:B------:R-:W-:-:S08]  /*0be0*/  NOP ;  /* 0x0000000000007918 */ /* 0x000fd00000000000 */
[----:B------:R-:W0:Y:S02]  /*0bf0*/  USETMAXREG.TRY_ALLOC.CTAPOOL UP0, 0xe8 ;  /* 0x000000e8000079c8 */ /* 0x000e240008000600 */
[----:B0-----:R-:W-:-:S13]  /*0c00*/  PLOP3.LUT P0, PT, PT, PT, UP0, 0x80, 0x0 ;  /* 0x000000000000781c */ /* 0x001fda0003f0f008 */
[----:B------:R-:W-:Y:S05]  /*0c10*/  @!P0 BRA `(.L_x_4) ;  /* 0xfffffffc00f08947 */ /* 0x000fea000383ffff */
[----:B------:R-:W-:Y:S01]  /*0c20*/  ULDC.64 UR4, c[0x0][0x598] ;  /* 0x0001660000047ab9 */ /* 0x000fe20000000a00 */
[----:B------:R-:W-:Y:S01]  /*0c30*/  ULDC.64 UR36, c[0x0][0x208] ;  /* 0x0000820000247ab9 */ /* 0x000fe20000000a00 */
[----:B------:R-:W-:-:S04]  /*0c40*/  ISETP.NE.U32.AND P0, PT, RZ, UR4, PT ;  /* 0x00000004ff007c0c */ /* 0x000fc8000bf05070 */
[----:B------:R-:W-:-:S13]  /*0c50*/  ISETP.NE.AND.EX P0, PT, RZ, UR5, PT, P0 ;  /* 0x00000005ff007c0c */ /* 0x000fda000bf05300 */
[----:B------:R-:W-:Y:S05]  /*0c60*/  @!P0 BRA `(.L_x_7) ;  /* 0x00000000001c8947 */ /* 0x000fea0003800000 */
[----:B------:R-:W0:Y:S02]  /*0c70*/  LDC.64 R4, c[0x0][0x598] ;  /* 0x00016600ff047b82 */ /* 0x000e240000000a00 */
[----:B0-----:R-:W2:Y:S02]  /*0c80*/  LDG.E.64 R4, desc[UR36][R4.64] ;  /* 0x0000002404047981 */ /* 0x001ea4000c1e1b00 */
[----:B--2---:R-:W-:-:S04]  /*0c90*/  ISETP.NE.U32.AND P0, PT, R4, RZ, PT ;  /* 0x000000ff0400720c */ /* 0x004fc80003f05070 */
[----:B------:R-:W-:-:S13]  /*0ca0*/  ISETP.NE.AND.EX P0, PT, R5, RZ, PT, P0 ;  /* 0x000000ff0500720c */ /* 0x000fda0003f05300 */
[----:B------:R-:W-:Y:S05]  /*0cb0*/  @!P0 BRA `(.L_x_7) ;  /* 0x0000000000088947 */ /* 0x000fea0003800000 */
[----:B------:R0:W5:Y:S01]  /*0cc0*/  LD.E R154, desc[UR36][R4.64] ;  /* 0x00000024049a7980 */ /* 0x000162000c101900 */
[----:B------:R-:W-:Y:S05]  /*0cd0*/  BRA `(.L_x_8) ;  /* 0x0000000000247947 */ /* 0x000fea0003800000 */
.L_x_7:
[----:B------:R-:W-:Y:S02]  /*0ce0*/  ULDC.64 UR4, c[0x0][0x588] ;  /* 0x0001620000047ab9 */ /* 0x000fe40000000a00 */
[----:B------:R-:W-:-:S04]  /*0cf0*/  ISETP.NE.U32.AND P0, PT, RZ, UR4, PT ;  /* 0x00000004ff007c0c */ /* 0x000fc8000bf05070 */
[----:B------:R-:W-:-:S13]  /*0d00*/  ISETP.NE.AND.EX P0, PT, RZ, UR5, PT, P0 ;  /* 0x00000005ff007c0c */ /* 0x000fda000bf05300 */
[----:B------:R-:W-:Y:S05]  /*0d10*/  @!P0 BRA `(.L_x_9) ;  /* 0x00000000000c8947 */ /* 0x000fea0003800000 */
[----:B------:R-:W0:Y:S02]  /*0d20*/  LDC.64 R154, c[0x0][0x588] ;  /* 0x00016200ff9a7b82 */ /* 0x000e240000000a00 */
[----:B0-----:R1:W5:Y:S01]  /*0d30*/  LDG.E R154, desc[UR36][R154.64] ;  /* 0x000000249a9a7981 */ /* 0x001362000c1e1900 */
[----:B------:R-:W-:Y:S05]  /*0d40*/  BRA `(.L_x_8) ;  /* 0x0000000000087947 */ /* 0x000fea0003800000 */
.L_x_9:
[----:B------:R-:W-:Y:S02]  /*0d50*/  ULDC UR4, c[0x0][0x580] ;  /* 0x0001600000047ab9 */ /* 0x000fe40000000800 */
[----:B------:R-:W-:-:S07]  /*0d60*/  IMAD.U32 R154, RZ, RZ, UR4 ;  /* 0x00000004ff9a7e24 */ /* 0x000fce000f8e00ff */
.L_x_8:
[----:B------:R-:W-:Y:S02]  /*0d70*/  ULDC.64 UR4, c[0x0][0x5a0] ;  /* 0x0001680000047ab9 */ /* 0x000fe40000000a00 */
[----:B------:R-:W-:-:S04]  /*0d80*/  ISETP.NE.U32.AND P0, PT, RZ, UR4, PT ;  /* 0x00000004ff007c0c */ /* 0x000fc8000bf05070 */
[----:B------:R-:W-:-:S13]  /*0d90*/  ISETP.NE.AND.EX P0, PT, RZ, UR5, PT, P0 ;  /* 0x00000005ff007c0c */ /* 0x000fda000bf05300 */
[----:B------:R-:W-:Y:S05]  /*0da0*/  @!P0 BRA `(.L_x_10) ;  /* 0x00000000001c8947 */ /* 0x000fea0003800000 */
[----:B0-----:R-:W0:Y:S02]  /*0db0*/  LDC.64 R4, c[0x0][0x5a0] ;  /* 0x00016800ff047b82 */ /* 0x001e240000000a00 */
[----:B0-----:R-:W2:Y:S02]  /*0dc0*/  LDG.E.64 R4, desc[UR36][R4.64] ;  /* 0x0000002404047981 */ /* 0x001ea4000c1e1b00 */
[----:B--2---:R-:W-:-:S04]  /*0dd0*/  ISETP.NE.U32.AND P0, PT, R4, RZ, PT ;  /* 0x000000ff0400720c */ /* 0x004fc80003f05070 */
[----:B------:R-:W-:-:S13]  /*0de0*/  ISETP.NE.AND.EX P0, PT, R5, RZ, PT, P0 ;  /* 0x000000ff0500720c */ /* 0x000fda0003f05300 */
[----:B------:R-:W-:Y:S05]  /*0df0*/  @!P0 BRA `(.L_x_10) ;  /* 0x0000000000088947 */ /* 0x000fea0003800000 */
[----:B-1----:R0:W5:Y:S01]  /*0e00*/  LD.E R155, desc[UR36][R4.64] ;  /* 0x00000024049b7980 */ /* 0x002162000c101900 */
[----:B------:R-:W-:Y:S05]  /*0e10*/  BRA `(.L_x_11) ;  /* 0x0000000000247947 */ /* 0x000fea0003800000 */
.L_x_10:
[----:B------:R-:W-:Y:S02]  /*0e20*/  ULDC.64 UR4, c[0x0][0x590] ;  /* 0x0001640000047ab9 */ /* 0x000fe40000000a00 */
[----:B------:R-:W-:-:S04]  /*0e30*/  ISETP.NE.U32.AND P0, PT, RZ, UR4, PT ;  /* 0x00000004ff007c0c */ /* 0x000fc8000bf05070 */
[----:B------:R-:W-:-:S13]  /*0e40*/  ISETP.NE.AND.EX P0, PT, RZ, UR5, PT, P0 ;  /* 0x00000005ff007c0c */ /* 0x000fda000bf05300 */
[----:B------:R-:W-:Y:S05]  /*0e50*/  @!P0 BRA `(.L_x_12) ;  /* 0x00000000000c8947 */ /* 0x000fea0003800000 */
[----:B0-----:R-:W1:Y:S02]  /*0e60*/  LDC.64 R4, c[0x0][0x590] ;  /* 0x00016400ff047b82 */ /* 0x001e640000000a00 */
[----:B-1----:R1:W5:Y:S01]  /*0e70*/  LDG.E R155, desc[UR36][R4.64] ;  /* 0x00000024049b7981 */ /* 0x002362000c1e1900 */
[----:B------:R-:W-:Y:S05]  /*0e80*/  BRA `(.L_x_11) ;  /* 0x0000000000087947 */ /* 0x000fea0003800000 */
.L_x_12:
[----:B------:R-:W-:Y:S02]  /*0e90*/  ULDC UR4, c[0x0][0x584] ;  /* 0x0001610000047ab9 */ /* 0x000fe40000000800 */
[----:B-1----:R-:W-:-:S07]  /*0ea0*/  IMAD.U32 R155, RZ, RZ, UR4 ;  /* 0x00000004ff9b7e24 */ /* 0x002fce000f8e00ff */
.L_x_11:
[----:B------:R-:W-:-:S13]  /*0eb0*/  LOP3.LUT P0, RZ, R0, 0xff, RZ, 0xc0, !PT ;  /* 0x000000ff00ff7812 */ /* 0x000fda000780c0ff */
[----:B------:R-:W-:Y:S05]  /*0ec0*/  @!P0 EXIT ;  /* 0x000000000000894d */ /* 0x000fea0003800000 */
[----:B------:R-:W-:Y:S01]  /*0ed0*/  ULDC UR4, c[0x0][0x28c] ;  /* 0x0000a30000047ab9 */ /* 0x000fe20000000800 */
[----:B------:R-:W-:Y:S01]  /*0ee0*/  LOP3.LUT R158, R19, 0x1, RZ, 0xfc, !PT ;  /* 0x00000001139e7812 */ /* 0x000fe200078efcff */
[----:B------:R-:W-:Y:S01]  /*0ef0*/  UIADD3 UR4, UR4, 0x3f, URZ ;  /* 0x0000003f04047890 */ /* 0x000fe2000fffe03f */
[----:B------:R-:W-:Y:S01]  /*0f00*/  UMOV UR38, URZ ;  /* 0x0000003f00267c82 */ /* 0x000fe20008000000 */
[----:B------:R-:W-:Y:S02]  /*0f10*/  UMOV UR39, URZ ;  /* 0x0000003f00277c82 */ /* 0x000fe40008000000 */
[----:B------:R-:W-:-:S04]  /*0f20*/  USHF.R.S32.HI UR5, URZ, 0x1f, UR4 ;  /* 0x0000001f3f057899 */ /* 0x000fc80008011404 */
[----:B------:R-:W-:-:S04]  /*0f30*/  ULEA.HI UR5, UR5, UR4, URZ, 0x6 ;  /* 0x0000000405057291 */ /* 0x000fc8000f8f303f */
[----:B------:R-:W-:-:S12]  /*0f40*/  USHF.R.S32.HI UR40, URZ, 0x6, UR5 ;  /* 0x000000063f287899 */ /* 0x000fd80008011405 */
.L_x_286:
[----:B------:R-:W-:Y:S01]  /*0f50*/  LOP3.LUT R0, R18, 0x80, RZ, 0xc0, !PT ;  /* 0x0000008012007812 */ /* 0x000fe200078ec0ff */
[----:B--2---:R-:W2:Y:S01]  /*0f60*/  S2UR UR7, SR_CgaCtaId ;  /* 0x00000000000779c3 */ /* 0x004ea20000008800 */
[----:B------:R-:W-:Y:S02]  /*0f70*/  UMOV UR6, 0x400 ;  /* 0x0000040000067882 */ /* 0x000fe40000000000 */
[----:B------:R-:W-:-:S06]  /*0f80*/  SHF.R.U32.HI R0, RZ, 0x7, R0 ;  /* 0x00000007ff007819 */ /* 0x000fcc0000011600 */
[----:B---3--:R-:W3:Y:S01]  /*0f90*/  SHFL.IDX PT, R0, R0, RZ, 0x1f ;  /* 0x00001fff00007589 */ /* 0x008ee200000e0000 */
[----:B--2---:R-:W-:Y:S01]  /*0fa0*/  ULEA UR42, UR7, UR6, 0x18 ;  /* 0x00000006072a7291 */ /* 0x004fe2000f8ec03f */
[----:B---3--:R-:W-:-:S13]  /*0fb0*/  R2UR UR4, R0 ;  /* 0x00000000000472ca */ /* 0x008fda00000e0000 */
[----:B------:R-:W-:-:S04]  /*0fc0*/  ULEA.HI UR5, UR4, UR4, URZ, 0x1 ;  /* 0x0000000404057291 */ /* 0x000fc8000f8f083f */
[----:B------:R-:W-:-:S04]  /*0fd0*/  ULOP3.LUT UR5, UR5, 0x7fffe, URZ, 0xc0, !UPT ;  /* 0x0007fffe05057892 */ /* 0x000fc8000f8ec03f */
[----:B------:R-:W-:-:S03]  /*0fe0*/  UIADD3 UR5, UR4, -UR5, URZ ;  /* 0x8000000504057290 */ /* 0x000fc6000fffe03f */
[----:B------:R-:W-:Y:S01]  /*0ff0*/  ULDC UR4, c[0x0][0x28c] ;  /* 0x0000a30000047ab9 */ /* 0x000fe20000000800 */
[----:B------:R-:W-:Y:S01]  /*1000*/  ULEA UR5, UR5, UR42, 0xd ;  /* 0x0000002a05057291 */ /* 0x000fe2000f8e683f */
[----:B------:R-:W-:-:S03]  /*1010*/  ISETP.LT.AND P0, PT, RZ, UR4, PT ;  /* 0x00000004ff007c0c */ /* 0x000fc6000bf01270 */
[----:B------:R-:W-:-:S04]  /*1020*/  UIADD3 UR5, UR5, 0x100, URZ ;  /* 0x0000010005057890 */ /* 0x000fc8000fffe03f */
[----:B------:R-:W-:-:S04]  /*1030*/  USHF.R.U32.HI UR5, URZ, 0x4, UR5 ;  /* 0x000000043f057899 */ /* 0x000fc80008011605 */
[----:B------:R-:W-:Y:S02]  /*1040*/  ULOP3.LUT UR41, UR5, 0x3fff, URZ, 0xc0, !UPT ;  /* 0x00003fff05297892 */ /* 0x000fe4000f8ec03f */
[----:B-1----:R-:W-:Y:S10]  /*1050*/  @P0 BRA `(.L_x_13) ;  /* 0x0000000000400947 */ /* 0x002ff40003800000 */
[----:B------:R-:W-:Y:S01]  /*1060*/  MOV R0, 0x0 ;  /* 0x0000000000007802 */ /* 0x000fe20000000f00 */
[----:B------:R-:W-:Y:S01]  /*1070*/  ULDC.64 UR4, c[0x4][0x68] ;  /* 0x01001a0000047ab9 */ /* 0x000fe20000000a00 */
[----:B------:R-:W-:Y:S01]  /*1080*/  ULDC.64 UR6, c[0x4][0x8] ;  /* 0x0100020000067ab9 */ /* 0x000fe20000000a00 */
[----:B01----:R-:W-:Y:S01]  /*1090*/  IMAD.U32 R4, RZ, RZ, UR4 ;  /* 0x00000004ff047e24 */ /* 0x003fe2000f8e00ff */
[----:B------:R0:W1:Y:S01]  /*10a0*/  LDC.64 R14, c[0x4][R0] ;  /* 0x01000000000e7b82 */ /* 0x0000620000000a00 */
[----:B------:R-:W-:Y:S01]  /*10b0*/  IMAD.U32 R5, RZ, RZ, UR5 ;  /* 0x00000005ff057e24 */ /* 0x000fe2000f8e00ff */
[----:B------:R-:W-:Y:S01]  /*10c0*/  ULDC.64 UR4, c[0x4][0x70] ;  /* 0x01001c0000047ab9 */ /* 0x000fe20000000a00 */
[----:B------:R-:W-:Y:S02]  /*10d0*/  IMAD.U32 R10, RZ, RZ, UR6 ;  /* 0x00000006ff0a7e24 */ /* 0x000fe4000f8e00ff */
[----:B------:R-:W-:Y:S02]  /*10e0*/  IMAD.U32 R6, RZ, RZ, UR4 ;  /* 0x00000004ff067e24 */ /* 0x000fe4000f8e00ff */
[----:B------:R-:W-:-:S02]  /*10f0*/  IMAD.U32 R7, RZ, RZ, UR5 ;  /* 0x00000005ff077e24 */ /* 0x000fc4000f8e00ff */
[----:B------:R-:W-:Y:S02]  /*1100*/  IMAD.U32 R11, RZ, RZ, UR7 ;  /* 0x00000007ff0b7e24 */ /* 0x000fe4000f8e00ff */
[----:B------:R-:W-:Y:S02]  /*1110*/  IMAD.MOV.U32 R8, RZ, RZ, 0x1e1 ;  /* 0x000001e1ff087424 */ /* 0x000fe400078e00ff */
[----:B------:R-:W-:Y:S02]  /*1120*/  IMAD.MOV.U32 R12, RZ, RZ, 0x1 ;  /* 0x00000001ff0c7424 */ /* 0x000fe400078e00ff */
[----:B0-----:R-:W-:-:S07]  /*1130*/  IMAD.MOV.U32 R13, RZ, RZ, RZ ;  /* 0x000000ffff0d7224 */ /* 0x001fce00078e00ff */
[----:B------:R-:W-:-:S07]  /*1140*/  LEPC R20, `(.L_x_13) ;  /* 0x000000001014794e */ /* 0x000fce0000000000 */
[----:B-1---5:R-:W-:Y:S05]  /*1150*/  CALL.ABS.NOINC R14 ;  /* 0x000000000e007343 */ /* 0x022fea0003c00000 */
.L_x_13:
[----:B------:R-:W-:-:S13]  /*1160*/  ISETP.NE.AND P0, PT, R158, 0x3, PT ;  /* 0x000000039e00780c */ /* 0x000fda0003f05270 */
[----:B------:R-:W-:Y:S05]  /*1170*/  @!P0 BRA `(.L_x_14) ;  /* 0x0000000000048947 */ /* 0x000fea0003800000 */
[----:B------:R-:W-:Y:S01]  /*1180*/  BPT.TRAP 0x1 ;  /* 0x000000040000795c */ /* 0x000fe20000300000 */
.L_x_14:
[----:B------:R-:W-:Y:S02]  /*1190*/  IMAD.U32 R3, RZ, RZ, UR39 ;  /* 0x00000027ff037e24 */ /* 0x000fe4000f8e00ff */
[----:B------:R-:W-:-:S03]  /*11a0*/  IMAD.U32 R0, RZ, RZ, UR38 ;  /* 0x00000026ff007e24 */ /* 0x000fc6000f8e00ff */
[----:B------:R-:W-:Y:S02]  /*11b0*/  LEA R3, R3, UR42, 0x3 ;  /* 0x0000002a03037c11 */ /* 0x000fe4000f8e18ff */
[----:B------:R-:W-:-:S04]  /*11c0*/  SHF.L.U32 R0, R0, 0x1f, RZ ;  /* 0x0000001f00007819 */ /* 0x000fc800000006ff */
[----:B------:R2:W3:Y:S01]  /*11d0*/  SYNCS.PHASECHK.TRANS64.TRYWAIT P1, [R3+URZ], R0 ;  /* 0x00000000030075a7 */ /* 0x0004e2000802017f */
[----:B------:R-:W-:Y:S05]  /*11e0*/  @!P0 BRA `(.L_x_15) ;  /* 0x0000000000048947 */ /* 0x000fea0003800000 */
[----:B------:R-:W-:Y:S01]  /*11f0*/  BPT.TRAP 0x1 ;  /* 0x000000040000795c */ /* 0x000fe20000300000 */
.L_x_15:
[----:B---3--:R-:W-:Y:S05]  /*1200*/  @P1 BRA `(.L_x_16) ;  /* 0x0000000000081947 */ /* 0x008fea0003800000 */
[----:B------:R-:W3:Y:S02]  /*1210*/  SYNCS.PHASECHK.TRANS64.TRYWAIT P1, [R3+URZ], R0 ;  /* 0x00000000030075a7 */ /* 0x000ee4000802017f */
[----:B---3--:R-:W-:Y:S05]  /*1220*/  @!P1 BRA `(.L_x_17) ;  /* 0x000000a4000c9947 */ /* 0x008fea0003800000 */
.L_x_16:
[----:B------:R-:W-:-:S04]  /*1230*/  UISETP.LT.AND UP0, UPT, UR40, 0x1, UPT ;  /* 0x000000012800788c */ /* 0x000fc8000bf01270 */
[----:B------:R-:W-:-:S04]  /*1240*/  USEL UR4, UR40, 0x1, UP0 ;  /* 0x0000000128047887 */ /* 0x000fc80008000000 */
[----:B------:R-:W-:-:S06]  /*1250*/  UIADD3 UR4, UR40, -UR4, URZ ;  /* 0x8000000428047290 */ /* 0x000fcc000fffe03f */
[----:B--23--:R-:W-:Y:S01]  /*1260*/  IMAD.U32 R0, RZ, RZ, UR4 ;  /* 0x00000004ff007e24 */ /* 0x00cfe2000f8e00ff */
[----:B------:R-:W-:Y:S05]  /*1270*/  WARPSYNC.ALL ;  /* 0x0000000000007948 */ /* 0x000fea0003800000 */
[----:B------:R-:W-:Y:S01]  /*1280*/  ISETP.GE.AND P1, PT, R0, 0x1, PT ;  /* 0x000000010000780c */ /* 0x000fe20003f26270 */
[----:B------:R-:W-:Y:S01]  /*1290*/  UIADD3 UR4, UR42, 0x14100, URZ ;  /* 0x000141002a047890 */ /* 0x000fe2000fffe03f */
[----:B------:R-:W-:Y:S01]  /*12a0*/  WARPGROUP.ARRIVE ;  /* 0x00000000000079c5 */ /* 0x000fe20000000000 */
[----:B------:R-:W-:Y:S01]  /*12b0*/  UMOV UR9, 0x40000040 ;  /* 0x4000004000097882 */ /* 0x000fe20000000000 */
[----:B------:R-:W-:Y:S01]  /*12c0*/  UMOV UR11, 0x40000040 ;  /* 0x40000040000b7882 */ /* 0x000fe20000000000 */
[----:B------:R-:W-:-:S04]  /*12d0*/  USHF.R.U32.HI UR4, URZ, 0x4, UR4 ;  /* 0x000000043f047899 */ /* 0x000fc80008011604 */
[----:B------:R-:W-:Y:S02]  /*12e0*/  ULOP3.LUT UR5, UR4, 0x3fff, URZ, 0xc0, !UPT ;  /* 0x00003fff04057892 */ /* 0x000fe4000f8ec03f */
[----:B------:R-:W-:Y:S02]  /*12f0*/  ULOP3.LUT UR4, UR41, 0x10000, URZ, 0xfc, !UPT ;  /* 0x0001000029047892 */ /* 0x000fe4000f8efc3f */
[----:B------:R-:W-:Y:S02]  /*1300*/  ULOP3.LUT UR5, UR5, 0x10000, URZ, 0xfc, !UPT ;  /* 0x0001000005057892 */ /* 0x000fe4000f8efc3f */
[----:B------:R-:W-:Y:S02]  /*1310*/  ULEA UR6, UR39, UR4, 0xa ;  /* 0x0000000427067291 */ /* 0x000fe4000f8e503f */
[----:B------:R-:W-:-:S05]  /*1320*/  ULEA UR7, UR39, UR5, 0xb ;  /* 0x0000000527077291 */ /* 0x000fca000f8e583f */
[----:B------:R-:W-:Y:S02]  /*1330*/  UMOV UR8, UR6 ;  /* 0x0000000600087c82 */ /* 0x000fe40008000000 */
[----:B------:R-:W-:Y:S02]  /*1340*/  UMOV UR10, UR7 ;  /* 0x00000007000a7c82 */ /* 0x000fe40008000000 */
[----:B------:R-:W-:Y:S01]  /*1350*/  HGMMA.64x256x16.F32.BF16 R24, gdesc[UR8], RZ, !UPT, gsb0 ;  /* 0x03e00000081879f0 */ /* 0x000fe2000c0018ff */
[----:B------:R-:W-:Y:S02]  /*1360*/  UIADD3 UR8, UR6, 0x2, URZ ;  /* 0x0000000206087890 */ /* 0x000fe4000fffe03f */
[----:B------:R-:W-:Y:S01]  /*1370*/  UIADD3 UR10, UR7, 0x2, URZ ;  /* 0x00000002070a7890 */ /* 0x000fe2000fffe03f */
[----:B------:R-:W-:Y:S01]  /*1380*/  UMOV UR9, 0x40000040 ;  /* 0x4000004000097882 */ /* 0x000fe20000000000 */
[----:B------:R-:W-:Y:S01]  /*1390*/  UMOV UR11, 0x40000040 ;  /* 0x40000040000b7882 */ /* 0x000fe20000000000 */
[----:B------:R-:W-:-:S02]  /*13a0*/  WARPGROUP.DEPBAR.LE gsb0, 0x0 ;  /* 0x00008000000079c5 */ /* 0x000fc40000010000 */
[----:B------:R-:W-:-:S15]  /*13b0*/  WARPGROUP.ARRIVE ;  /* 0x00000000000079c5 */ /* 0x000fde0000000000 */
[----:B------:R-:W-:-:S05]  /*13c0*/  NOP ;  /* 0x0000000000007918 */ /* 0x000fca0000000000 */
[----:B------:R-:W-:Y:S01]  /*13d0*/  HGMMA.64x256x16.F32.BF16 R24, gdesc[UR8], R24, gsb0 ;  /* 0x03e00000081879f0 */ /* 0x000fe20008001818 */
[----:B------:R-:W-:Y:S02]  /*13e0*/  UIADD3 UR8, UR6, 0x4, URZ ;  /* 0x0000000406087890 */ /* 0x000fe4000fffe03f */
[----:B------:R-:W-:Y:S01]  /*13f0*/  UIADD3 UR10, UR7, 0x4, URZ ;  /* 0x00000004070a7890 */ /* 0x000fe2000fffe03f */
[----:B------:R-:W-:Y:S01]  /*1400*/  UMOV UR9, 0x40000040 ;  /* 0x4000004000097882 */ /* 0x000fe20000000000 */
[----:B------:R-:W-:Y:S01]  /*1410*/  UMOV UR11, 0x40000040 ;  /* 0x40000040000b7882 */ /* 0x000fe20000000000 */
[----:B------:R-:W-:Y:S02]  /*1420*/  WARPGROUP.DEPBAR.LE gsb0, 0x0 ;  /* 0x00008000000079c5 */ /* 0x000fe40000010000 */
        /* <DEDUP_REMOVED lines=10> */
[----:B------:R-:W-:Y:S03]  /*14d0*/  HGMMA.64x256x16.F32.BF16 R24, gdesc[UR8], R24, gsb0 ;  /* 0x03e00000081879f0 */ /* 0x000fe60008001818 */
[----:B------:R-:W-:Y:S02]  /*14e0*/  WARPGROUP.DEPBAR.LE gsb0, 0x0 ;  /* 0x00008000000079c5 */ /* 0x000fe40000010000 */
[----:B------:R-:W-:Y:S05]  /*14f0*/  @!P1 BRA `(.L_x_18) ;  /* 0x0000000400249947 */ /* 0x000fea0003800000 */
[----:B------:R-:W-:-:S04]  /*1500*/  UIADD3 UR6, UR39, 0x1, URZ ;  /* 0x0000000127067890 */ /* 0x000fc8000fffe03f */
[----:B------:R-:W-:-:S04]  /*1510*/  UISETP.NE.AND UP0, UPT, UR6, 0x5, UPT ;  /* 0x000000050600788c */ /* 0x000fc8000bf05270 */
[----:B------:R-:W-:Y:S02]  /*1520*/  USEL UR7, URZ, 0x1, UP0 ;  /* 0x000000013f077887 */ /* 0x000fe40008000000 */
[----:B------:R-:W-:Y:S02]  /*1530*/  USEL UR6, UR6, URZ, UP0 ;  /* 0x0000003f06067287 */ /* 0x000fe40008000000 */
[----:B------:R-:W-:-:S06]  /*1540*/  ULOP3.LUT UR7, UR38, UR7, URZ, 0x3c, !UPT ;  /* 0x0000000726077292 */ /* 0x000fcc000f8e3c3f */
[----:B01----:R-:W-:Y:S01]  /*1550*/  IMAD.U32 R5, RZ, RZ, UR7 ;  /* 0x00000007ff057e24 */ /* 0x003fe2000f8e00ff */
[----:B------:R-:W-:-:S06]  /*1560*/  UMOV UR7, UR39 ;  /* 0x0000002700077c82 */ /* 0x000fcc0008000000 */
.L_x_25:
[----:B01----:R-:W-:Y:S05]  /*1570*/  @!P0 BRA `(.L_x_19) ;  /* 0x0000000000048947 */ /* 0x003fea0003800000 */
[----:B------:R-:W-:Y:S01]  /*1580*/  BPT.TRAP 0x1 ;  /* 0x000000040000795c */ /* 0x000fe20000300000 */
.L_x_19:
[----:B------:R-:W0:Y:S01]  /*1590*/  S2UR UR9, SR_CgaCtaId ;  /* 0x00000000000979c3 */ /* 0x000e220000008800 */
[----:B------:R-:W-:Y:S01]  /*15a0*/  UMOV UR8, 0x400 ;  /* 0x0000040000087882 */ /* 0x000fe20000000000 */
[----:B------:R-:W-:Y:S01]  /*15b0*/  SHF.L.U32 R3, R5, 0x1f, RZ ;  /* 0x0000001f05037819 */ /* 0x000fe200000006ff */
[----:B0-----:R-:W-:-:S04]  /*15c0*/  ULEA UR14, UR9, UR8, 0x18 ;  /* 0x00000008090e7291 */ /* 0x001fc8000f8ec03f */
[----:B------:R-:W-:-:S09]  /*15d0*/  ULEA UR8, UR6, UR14, 0x3 ;  /* 0x0000000e06087291 */ /* 0x000fd2000f8e183f */
[----:B------:R0:W1:Y:S01]  /*15e0*/  SYNCS.PHASECHK.TRANS64.TRYWAIT P1, [UR8], R3 ;  /* 0x00000003ff0075a7 */ /* 0x0000620008020148 */
[----:B------:R-:W-:Y:S05]  /*15f0*/  @!P0 BRA `(.L_x_20) ;  /* 0x0000000000048947 */ /* 0x000fea0003800000 */
[----:B------:R-:W-:Y:S01]  /*1600*/  BPT.TRAP 0x1 ;  /* 0x000000040000795c */ /* 0x000fe20000300000 */
.L_x_20:
[----:B-1----:R-:W-:Y:S05]  /*1610*/  @P1 BRA `(.L_x_21) ;  /* 0x0000000000081947 */ /* 0x002fea0003800000 */
[----:B------:R-:W1:Y:S02]  /*1620*/  SYNCS.PHASECHK.TRANS64.TRYWAIT P1, [UR8], R3 ;  /* 0x00000003ff0075a7 */ /* 0x000e640008020148 */
[----:B-1----:R-:W-:Y:S05]  /*1630*/  @!P1 BRA `(.L_x_22) ;  /* 0x000000a0001c9947 */ /* 0x002fea0003800000 */
.L_x_21:
[----:B------:R-:W-:Y:S01]  /*1640*/  ULEA UR12, UR6, UR4, 0xa ;  /* 0x00000004060c7291 */ /* 0x000fe2000f8e503f */
[----:B------:R-:W-:Y:S01]  /*1650*/  WARPGROUP.ARRIVE ;  /* 0x00000000000079c5 */ /* 0x000fe20000000000 */
[----:B------:R-:W-:Y:S01]  /*1660*/  ULEA UR13, UR6, UR5, 0xb ;  /* 0x00000005060d7291 */ /* 0x000fe2000f8e583f */
[----:B------:R-:W-:Y:S01]  /*1670*/  UMOV UR9, 0x40000040 ;  /* 0x4000004000097882 */ /* 0x000fe20000000000 */
[----:B------:R-:W-:-:S03]  /*1680*/  UMOV UR11, 0x40000040 ;  /* 0x40000040000b7882 */ /* 0x000fc60000000000 */
[----:B------:R-:W-:Y:S02]  /*1690*/  UMOV UR8, UR12 ;  /* 0x0000000c00087c82 */ /* 0x000fe40008000000 */
[----:B------:R-:W-:Y:S02]  /*16a0*/  UMOV UR10, UR13 ;  /* 0x0000000d000a7c82 */ /* 0x000fe40008000000 */
[----:B------:R-:W-:Y:S01]  /*16b0*/  HGMMA.64x256x16.F32.BF16 R24, gdesc[UR8], R24, gsb0 ;  /* 0x03e00000081879f0 */ /* 0x000fe20008001818 */
        /* <DEDUP_REMOVED lines=26> */
[----:B------:R-:W-:Y:S01]  /*1860*/  BPT.TRAP 0x1 ;  /* 0x000000040000795c */ /* 0x000fe20000300000 */
.L_x_23:
[----:B------:R-:W-:Y:S01]  /*1870*/  ULEA UR8, UR7, UR14, 0x3 ;  /* 0x0000000e07087291 */ /* 0x000fe2000f8e183f */
[----:B------:R-:W-:-:S03]  /*1880*/  ISETP.GT.U32.AND P1, PT, R19, 0x1, PT ;  /* 0x000000011300780c */ /* 0x000fc60003f24070 */
[----:B------:R-:W-:-:S04]  /*1890*/  UIADD3 UR8, UR8, 0x28, URZ ;  /* 0x0000002808087890 */ /* 0x000fc8000fffe03f */
[----:B------:R-:W-:-:S09]  /*18a0*/  UPRMT UR8, URZ, 0x654, UR8 ;  /* 0x000006543f087896 */ /* 0x000fd20008000008 */
[----:B------:R-:W-:Y:S01]  /*18b0*/  SYNCS.ARRIVE.TRANS64.RED.A1T0 RZ, [UR8], RZ ;  /* 0x000000ffffff79a7 */ /* 0x000fe20008100408 */
[----:B------:R-:W-:Y:S05]  /*18c0*/  @P1 BRA `(.L_x_24) ;  /* 0x0000000000041947 */ /* 0x000fea0003800000 */
[----:B------:R-:W-:Y:S01]  /*18d0*/  BPT.TRAP 0x1 ;  /* 0x000000040000795c */ /* 0x000fe20000300000 */
.L_x_24:
[----:B------:R-:W-:Y:S01]  /*18e0*/  UIADD3 UR6, UR6, 0x1, URZ ;  /* 0x0000000106067890 */ /* 0x000fe2000fffe03f */
[C---:B------:R-:W-:Y:S01]  /*18f0*/  ISETP.GT.AND P1, PT, R0.reuse, 0x1, PT ;  /* 0x000000010000780c */ /* 0x040fe20003f24270 */
[----:B------:R-:W-:Y:S01]  /*1900*/  UIADD3 UR7, UR7, 0x1, URZ ;  /* 0x0000000107077890 */ /* 0x000fe2000fffe03f */
[----:B------:R-:W-:Y:S01]  /*1910*/  VIADD R0, R0, 0xffffffff ;  /* 0xffffffff00007836 */ /* 0x000fe20000000000 */
[----:B------:R-:W-:Y:S02]  /*1920*/  UISETP.NE.AND UP0, UPT, UR6, 0x5, UPT ;  /* 0x000000050600788c */ /* 0x000fe4000bf05270 */
[----:B------:R-:W-:Y:S02]  /*1930*/  UISETP.NE.AND UP1, UPT, UR7, 0x5, UPT ;  /* 0x000000050700788c */ /* 0x000fe4000bf25270 */
[----:B------:R-:W-:Y:S02]  /*1940*/  USEL UR8, URZ, 0x1, UP0 ;  /* 0x000000013f087887 */ /* 0x000fe40008000000 */
[----:B------:R-:W-:-:S02]  /*1950*/  USEL UR6, UR6, URZ, UP0 ;  /* 0x0000003f06067287 */ /* 0x000fc40008000000 */
[----:B------:R-:W-:Y:S02]  /*1960*/  USEL UR7, UR7, URZ, UP1 ;  /* 0x0000003f07077287 */ /* 0x000fe40008800000 */
[----:B------:R-:W-:Y:S01]  /*1970*/  LOP3.LUT R5, R5, UR8, RZ, 0x3c, !PT ;  /* 0x0000000805057c12 */ /* 0x000fe2000f8e3cff */
[----:B------:R-:W-:Y:S09]  /*1980*/  @P1 BRA `(.L_x_25) ;  /* 0xfffffff800f81947 */ /* 0x000ff2000383ffff */
.L_x_18:
[----:B------:R-:W2:Y:S02]  /*1990*/  LDC R0, c[0x0][0x28c] ;  /* 0x0000a300ff007b82 */ /* 0x000ea40000000800 */
[----:B--2---:R-:W-:-:S13]  /*19a0*/  ISETP.GE.AND P1, PT, R0, 0x1, PT ;  /* 0x000000010000780c */ /* 0x004fda0003f26270 */
[----:B------:R-:W-:Y:S05]  /*19b0*/  @!P1 BRA `(.L_x_26) ;  /* 0x0000000000489947 */ /* 0x000fea0003800000 */
[----:B------:R-:W-:Y:S05]  /*19c0*/  @!P0 BRA `(.L_x_27) ;  /* 0x0000000000048947 */ /* 0x000fea0003800000 */
[----:B------:R-:W-:Y:S01]  /*19d0*/  BPT.TRAP 0x1 ;  /* 0x000000040000795c */ /* 0x000fe20000300000 */
.L_x_27:
[----:B------:R-:W2:Y:S01]  /*19e0*/  S2UR UR7, SR_CgaCtaId ;  /* 0x00000000000779c3 */ /* 0x000ea20000008800 */
[----:B------:R-:W-:Y:S01]  /*19f0*/  UISETP.LT.AND UP0, UPT, UR40, 0x1, UPT ;  /* 0x000000012800788c */ /* 0x000fe2000bf01270 */
[----:B------:R-:W-:-:S03]  /*1a00*/  ISETP.GT.U32.AND P0, PT, R19, 0x1, PT ;  /* 0x000000011300780c */ /* 0x000fc60003f04070 */
[----:B------:R-:W-:-:S04]  /*1a10*/  USEL UR6, UR40, 0x1, UP0 ;  /* 0x0000000128067887 */ /* 0x000fc80008000000 */
[----:B------:R-:W-:-:S04]  /*1a20*/  UIADD3 UR6, UR39, UR40, -UR6 ;  /* 0x0000002827067290 */ /* 0x000fc8000fffe806 */
[----:B------:R-:W-:-:S04]  /*1a30*/  UIMAD.WIDE.U32 UR4, UR6, -0x33333333, URZ ;  /* 0xcccccccd060478a5 */ /* 0x000fc8000f8e003f */
[----:B------:R-:W-:-:S03]  /*1a40*/  USHF.R.U32.HI UR4, URZ, 0x2, UR5 ;  /* 0x000000023f047899 */ /* 0x000fc60008011605 */
[----:B------:R-:W-:Y:S01]  /*1a50*/  UMOV UR5, 0x400 ;  /* 0x0000040000057882 */ /* 0x000fe20000000000 */
[----:B------:R-:W-:Y:S02]  /*1a60*/  UIMAD UR6, UR4, -0x5, UR6 ;  /* 0xfffffffb040678a4 */ /* 0x000fe4000f8e0206 */
[----:B--2---:R-:W-:-:S04]  /*1a70*/  ULEA UR5, UR7, UR5, 0x18 ;  /* 0x0000000507057291 */ /* 0x004fc8000f8ec03f */
[----:B------:R-:W-:-:S04]  /*1a80*/  ULEA UR6, UR6, UR5, 0x3 ;  /* 0x0000000506067291 */ /* 0x000fc8000f8e183f */
[----:B------:R-:W-:-:S04]  /*1a90*/  UIADD3 UR6, UR6, 0x28, URZ ;  /* 0x0000002806067890 */ /* 0x000fc8000fffe03f */
[----:B------:R-:W-:-:S09]  /*1aa0*/  UPRMT UR6, URZ, 0x654, UR6 ;  /* 0x000006543f067896 */ /* 0x000fd20008000006 */
[----:B------:R-:W-:Y:S01]  /*1ab0*/  SYNCS.ARRIVE.TRANS64.RED.A1T0 RZ, [UR6], RZ ;  /* 0x000000ffffff79a7 */ /* 0x000fe20008100406 */
[----:B------:R-:W-:Y:S05]  /*1ac0*/  @P0 BRA `(.L_x_26) ;  /* 0x0000000000040947 */ /* 0x000fea0003800000 */
[----:B------:R-:W-:Y:S01]  /*1ad0*/  BPT.TRAP 0x1 ;  /* 0x000000040000795c */ /* 0x000fe20000300000 */
.L_x_26:
[----:B------:R-:W2:Y:S01]  /*1ae0*/  LDC R7, c[0x0][0x288] ;  /* 0x0000a200ff077b82 */ /* 0x000ea20000000800 */
[----:B01----:R-:W-:Y:S01]  /*1af0*/  SHF.R.U32.HI R3, RZ, 0x2, R18 ;  /* 0x00000002ff037819 */ /* 0x003fe20000011612 */
[----:B------:R-:W-:Y:S01]  /*1b00*/  UIADD3 UR39, UR40, UR39, URZ ;  /* 0x0000002728277290 */ /* 0x000fe2000fffe03f */
[C---:B------:R-:W-:Y:S01]  /*1b10*/  LOP3.LUT R4, R18.reuse, 0x60, RZ, 0xc0, !PT ;  /* 0x0000006012047812 */ /* 0x040fe200078ec0ff */
[----:B------:R-:W-:Y:S01]  /*1b20*/  ULDC UR7, c[0x0][0x284] ;  /* 0x0000a10000077ab9 */ /* 0x000fe20000000800 */
[----:B------:R-:W-:Y:S01]  /*1b30*/  LOP3.LUT R3, R3, 0x7, RZ, 0xc0, !PT ;  /* 0x0000000703037812 */ /* 0x000fe200078ec0ff */
[----:B------:R-:W-:Y:S01]  /*1b40*/  UISETP.GT.U32.AND UP0, UPT, UR39, 0x4, UPT ;  /* 0x000000042700788c */ /* 0x000fe2000bf04070 */
[----:B------:R-:W-:Y:S01]  /*1b50*/  SHF.R.U32.HI R10, RZ, 0x1, R4 ;  /* 0x00000001ff0a7819 */ /* 0x000fe20000011604 */
[----:B------:R-:W-:Y:S01]  /*1b60*/  IMAD.SHL.U32 R4, R18, 0x2, RZ ;  /* 0x0000000212047824 */ /* 0x000fe200078e00ff */
[----:B------:R-:W-:Y:S01]  /*1b70*/  LOP3.LUT R0, R22, 0x1, RZ, 0xc0, !PT ;  /* 0x0000000116007812 */ /* 0x000fe200078ec0ff */
[----:B------:R-:W-:Y:S01]  /*1b80*/  UISETP.LT.U32.AND UP0, UPT, UR40, 0x5, UP0 ;  /* 0x000000052800788c */ /* 0x000fe20008701070 */
[----:B------:R-:W-:Y:S01]  /*1b90*/  IADD3 R5, RZ, -R10, -R3 ;  /* 0x8000000aff057210 */ /* 0x000fe20007ffe803 */
[----:B------:R-:W-:Y:S01]  /*1ba0*/  UISETP.GE.U32.AND UP1, UPT, UR40, 0x5, UPT ;  /* 0x000000052800788c */ /* 0x000fe2000bf26070 */
[----:B------:R-:W-:Y:S01]  /*1bb0*/  LOP3.LUT R9, R4, 0x6, RZ, 0xc0, !PT ;  /* 0x0000000604097812 */ /* 0x000fe200078ec0ff */
[C---:B------:R-:W-:Y:S01]  /*1bc0*/  IMAD.SHL.U32 R6, R0.reuse, 0x40, RZ ;  /* 0x0000004000067824 */ /* 0x040fe200078e00ff */
[----:B------:R-:W-:Y:S01]  /*1bd0*/  SHF.R.S32.HI R21, RZ, 0x1f, R23 ;  /* 0x0000001fff157819 */ /* 0x000fe20000011417 */
[----:B------:R-:W-:Y:S01]  /*1be0*/  IMAD R11, R0, -0x40, R5 ;  /* 0xffffffc0000b7824 */ /* 0x000fe200078e0205 */
[----:B------:R-:W-:Y:S01]  /*1bf0*/  LOP3.LUT R0, R18, 0x3, RZ, 0xc0, !PT ;  /* 0x0000000312007812 */ /* 0x000fe200078ec0ff */
[----:B------:R-:W-:Y:S01]  /*1c00*/  ULDC.64 UR8, c[0x0][0x5d0] ;  /* 0x0001740000087ab9 */ /* 0x000fe20000000a00 */
[----:B------:R-:W-:Y:S01]  /*1c10*/  PRMT R8, R9, 0x6540, R152 ;  /* 0x0000654009087816 */ /* 0x000fe20000000098 */
[----:B------:R-:W-:Y:S01]  /*1c20*/  IMAD.SHL.U32 R152, R152, 0x100, RZ ;  /* 0x0000010098987824 */ /* 0x000fe200078e00ff */
[----:B------:R-:W-:Y:S01]  /*1c30*/  UIMAD.WIDE.U32 UR4, UR39, -0x33333333, URZ ;  /* 0xcccccccd270478a5 */ /* 0x000fe2000f8e003f */
[----:B------:R-:W-:Y:S01]  /*1c40*/  IMAD R4, R21, UR8, RZ ;  /* 0x0000000815047c24 */ /* 0x000fe2000f8e02ff */
[----:B------:R-:W-:Y:S01]  /*1c50*/  USEL UR6, URZ, 0x1, !UP0 ;  /* 0x000000013f067887 */ /* 0x000fe2000c000000 */
[----:B--2---:R-:W-:Y:S01]  /*1c60*/  IMAD R13, R0, -0x2, R7 ;  /* 0xfffffffe000d7824 */ /* 0x004fe200078e0207 */
[----:B------:R-:W-:Y:S01]  /*1c70*/  ISETP.GE.AND P0, PT, R152, R7, PT ;  /* 0x000000079800720c */ /* 0x000fe20003f06270 */
[C---:B------:R-:W-:Y:S01]  /*1c80*/  IMAD.SHL.U32 R0, R153.reuse, 0x80, RZ ;  /* 0x0000008099007824 */ /* 0x040fe200078e00ff */
[----:B------:R-:W-:Y:S01]  /*1c90*/  SHF.R.S32.HI R9, RZ, 0x1f, R8 ;  /* 0x0000001fff097819 */ /* 0x000fe20000011408 */
[----:B------:R-:W-:Y:S01]  /*1ca0*/  USHF.R.U32.HI UR4, URZ, 0x2, UR5 ;  /* 0x000000023f047899 */ /* 0x000fe20008011605 */
[----:B------:R-:W-:Y:S01]  /*1cb0*/  LOP3.LUT R3, R6, 0x40, R3, 0xe2, !PT ;  /* 0x0000004006037812 */ /* 0x000fe200078ee203 */
[----:B------:R-:W-:Y:S01]  /*1cc0*/  ULOP3.LUT UR38, UR38, UR6, URZ, 0x3c, !UPT ;  /* 0x0000000626267292 */ /* 0x000fe2000f8e3c3f */
[C---:B------:R-:W-:Y:S01]  /*1cd0*/  ISETP.GE.OR P0, PT, R0.reuse, UR7, P0 ;  /* 0x0000000700007c0c */ /* 0x040fe20008706670 */
[----:B------:R-:W-:Y:S01]  /*1ce0*/  IMAD.WIDE R6, R153, 0x80, RZ ;  /* 0x0000008099067825 */ /* 0x000fe200078e02ff */
[----:B------:R-:W-:Y:S01]  /*1cf0*/  UIMAD UR39, UR4, -0x5, UR39 ;  /* 0xfffffffb042778a4 */ /* 0x000fe2000f8e0227 */
[----:B------:R-:W-:Y:S01]  /*1d00*/  IADD3 R0, -R0, UR7, R11 ;  /* 0x0000000700007c10 */ /* 0x000fe2000fffe10b */
[----:B------:R-:W-:Y:S01]  /*1d10*/  @UP1 ULOP3.LUT UR38, UR38, 0x1, UR4, 0x78, !UPT ;  /* 0x0000000126261892 */ /* 0x000fe2000f8e7804 */
[C---:B------:R-:W-:Y:S01]  /*1d20*/  IMAD R15, R23.reuse, UR9, R4 ;  /* 0x00000009170f7c24 */ /* 0x040fe2000f8e0204 */
[----:B------:R-:W-:Y:S01]  /*1d30*/  LOP3.LUT R167, R6, R3, R10, 0xfe, !PT ;  /* 0x0000000306a77212 */ /* 0x000fe200078efe0a */
[----:B------:R-:W-:-:S04]  /*1d40*/  IMAD.WIDE.U32 R4, R23, UR8, R8 ;  /* 0x0000000817047c25 */ /* 0x000fc8000f8e0008 */
[----:B------:R-:W-:Y:S02]  /*1d50*/  IMAD.IADD R5, R5, 0x1, R15 ;  /* 0x0000000105057824 */ /* 0x000fe400078e020f */
[----:B------:R-:W-:Y:S02]  /*1d60*/  IMAD.IADD R3, R13, 0x1, -R152 ;  /* 0x000000010d037824 */ /* 0x000fe400078e0a98 */
[----:B------:R-:W-:Y:S01]  /*1d70*/  IMAD.MOV.U32 R153, RZ, RZ, -0x1 ;  /* 0xffffffffff997424 */ /* 0x000fe200078e00ff */
[----:B------:R-:W-:Y:S06]  /*1d80*/  @P0 BRA `(.L_x_28) ;  /* 0x0000007800dc0947 */ /* 0x000fec0003800000 */
[----:B------:R-:W0:Y:S01]  /*1d90*/  LDC.64 R10, c[0x0][0x5c8] ;  /* 0x00017200ff0a7b82 */ /* 0x000e220000000a00 */
[----:B-----5:R-:W-:Y:S01]  /*1da0*/  FSETP.NEU.AND P0, PT, R155, RZ, PT ;  /* 0x000000ff9b00720b */ /* 0x020fe20003f0d000 */
[----:B------:R-:W-:Y:S01]  /*1db0*/  BSSY B0, `(.L_x_28) ;  /* 0x00007b4000007945 */ /* 0x000fe20003800000 */
[----:B------:R-:W-:-:S04]  /*1dc0*/  ISETP.GT.AND P2, PT, R3, RZ, PT ;  /* 0x000000ff0300720c */ /* 0x000fc80003f44270 */
[----:B------:R-:W-:Y:S01]  /*1dd0*/  ISETP.GT.AND P1, PT, R0, RZ, P2 ;  /* 0x000000ff0000720c */ /* 0x000fe20001724270 */
[-C--:B0-----:R-:W-:Y:S02]  /*1de0*/  IMAD R12, R7, R10.reuse, RZ ;  /* 0x0000000a070c7224 */ /* 0x081fe400078e02ff */
[----:B------:R-:W-:-:S04]  /*1df0*/  IMAD.WIDE.U32 R160, R167, R10, R4 ;  /* 0x0000000aa7a07225 */ /* 0x000fc800078e0004 */
[----:B------:R-:W-:-:S04]  /*1e00*/  IMAD R5, R167, R11, R12 ;  /* 0x0000000ba7057224 */ /* 0x000fc800078e020c */
[----:B------:R-:W-:Y:S01]  /*1e10*/  IMAD.IADD R169, R161, 0x1, R5 ;  /* 0x00000001a1a97824 */ /* 0x000fe200078e0205 */
[----:B------:R-:W-:Y:S06]  /*1e20*/  @!P0 BRA `(.L_x_29) ;  /* 0x0000005400988947 */ /* 0x000fec0003800000 */
[----:B------:R-:W0:Y:S01]  /*1e30*/  LDC.64 R14, c[0x0][0x5b8] ;  /* 0x00016e00ff0e7b82 */ /* 0x000e220000000a00 */
[----:B------:R-:W-:-:S07]  /*1e40*/  ULDC.64 UR4, c[0x0][0x5c0] ;  /* 0x0001700000047ab9 */ /* 0x000fce0000000a00 */
[----:B------:R-:W1:Y:S08]  /*1e50*/  LDC.64 R164, c[0x0][0x5b0] ;  /* 0x00016c00ffa47b82 */ /* 0x000e700000000a00 */
[----:B------:R-:W2:Y:S01]  /*1e60*/  LDC.64 R12, c[0x0][0x5a8] ;  /* 0x00016a00ff0c7b82 */ /* 0x000ea20000000a00 */
[-C--:B0-----:R-:W-:Y:S02]  /*1e70*/  IMAD R4, R21, R14.reuse, RZ ;  /* 0x0000000e15047224 */ /* 0x081fe400078e02ff */
[----:B------:R-:W-:-:S04]  /*1e80*/  IMAD.WIDE.U32 R162, R23, R14, R8 ;  /* 0x0000000e17a27225 */ /* 0x000fc800078e0008 */
[----:B------:R-:W-:Y:S02]  /*1e90*/  IMAD R159, R23, R15, R4 ;  /* 0x0000000f179f7224 */ /* 0x000fe400078e0204 */
[-C--:B-1----:R-:W-:Y:S02]  /*1ea0*/  IMAD R6, R7, R164.reuse, RZ ;  /* 0x000000a407067224 */ /* 0x082fe400078e02ff */
[----:B------:R-:W-:Y:S02]  /*1eb0*/  IMAD.IADD R21, R163, 0x1, R159 ;  /* 0x00000001a3157824 */ /* 0x000fe400078e029f */
[----:B------:R-:W-:Y:S02]  /*1ec0*/  IMAD.MOV.U32 R20, RZ, RZ, R162 ;  /* 0x000000ffff147224 */ /* 0x000fe400078e00a2 */
[C---:B------:R-:W-:Y:S02]  /*1ed0*/  IMAD R161, R167.reuse, R165, R6 ;  /* 0x000000a5a7a17224 */ /* 0x040fe400078e0206 */
[----:B------:R-:W-:-:S04]  /*1ee0*/  IMAD.WIDE.U32 R4, R167, R164, R20 ;  /* 0x000000a4a7047225 */ /* 0x000fc800078e0014 */
[----:B------:R-:W-:Y:S01]  /*1ef0*/  IMAD.IADD R5, R5, 0x1, R161 ;  /* 0x0000000105057824 */ /* 0x000fe200078e02a1 */
[----:B--2---:R-:W-:-:S04]  /*1f00*/  LEA R6, P0, R4, R12, 0x1 ;  /* 0x0000000c04067211 */ /* 0x004fc800078008ff */
[----:B------:R-:W-:-:S05]  /*1f10*/  LEA.HI.X R7, R4, R13, R5, 0x1, P0 ;  /* 0x0000000d04077211 */ /* 0x000fca00000f0c05 */
[----:B------:R0:W2:Y:S01]  /*1f20*/  @P1 LDG.E.LTC128B.U16 R15, desc[UR36][R6.64] ;  /* 0x00000024060f1981 */ /* 0x0000a2000c1e1520 */
[----:B------:R-:W-:Y:S01]  /*1f30*/  IMAD.WIDE.U32 R156, R167, R164, R8 ;  /* 0x000000a4a79c7225 */ /* 0x000fe200078e0008 */
[----:B------:R-:W-:Y:S03]  /*1f40*/  BSSY B1, `(.L_x_30) ;  /* 0x0000013000017945 */ /* 0x000fe60003800000 */
[----:B------:R-:W-:Y:S02]  /*1f50*/  IMAD.IADD R157, R161, 0x1, R157 ;  /* 0x00000001a19d7824 */ /* 0x000fe400078e029d */
[----:B------:R-:W-:-:S04]  /*1f60*/  IMAD.WIDE.U32 R156, R23, R14, R156 ;  /* 0x0000000e179c7225 */ /* 0x000fc800078e009c */
[----:B0-----:R-:W-:Y:S01]  /*1f70*/  IMAD.IADD R7, R159, 0x1, R157 ;  /* 0x000000019f077824 */ /* 0x001fe200078e029d */
[----:B------:R-:W-:Y:S02]  /*1f80*/  LEA R6, P4, R156, R12, 0x1 ;  /* 0x0000000c9c067211 */ /* 0x000fe400078808ff */
[----:B------:R-:W-:Y:S02]  /*1f90*/  SHF.L.U64.HI R157, R164, 0x3, R165 ;  /* 0x00000003a49d7819 */ /* 0x000fe400000102a5 */
[----:B------:R-:W-:Y:S01]  /*1fa0*/  LEA.HI.X R7, R156, R13, R7, 0x1, P4 ;  /* 0x0000000d9c077211 */ /* 0x000fe200020f0c07 */
[----:B------:R-:W-:Y:S02]  /*1fb0*/  IMAD.SHL.U32 R156, R164, 0x8, RZ ;  /* 0x00000008a49c7824 */ /* 0x000fe400078e00ff */
[----:B--2---:R-:W-:-:S04]  /*1fc0*/  IMAD.U32 R4, R15, 0x10000, RZ ;  /* 0x000100000f047824 */ /* 0x004fc800078e00ff */
[----:B------:R-:W-:Y:S01]  /*1fd0*/  FMUL R5, R4, R155 ;  /* 0x0000009b04057220 */ /* 0x000fe20000400000 */
[----:B------:R-:W-:-:S03]  /*1fe0*/  LEA R4, P0, R160, UR4, 0x1 ;  /* 0x00000004a0047c11 */ /* 0x000fc6000f8008ff */
[----:B------:R-:W-:Y:S01]  /*1ff0*/  FFMA R24, R24, R154, R5 ;  /* 0x0000009a18187223 */ /* 0x000fe20000000005 */
[----:B------:R-:W-:Y:S02]  /*2000*/  LEA.HI.X R5, R160, UR5, R169, 0x1, P0 ;  /* 0x00000005a0057c11 */ /* 0x000fe400080f0ca9 */
[----:B------:R-:W-:Y:S02]  /*2010*/  ISETP.GT.AND P0, PT, R3, 0x1, PT ;  /* 0x000000010300780c */ /* 0x000fe40003f04270 */
[----:B------:R-:W-:Y:S02]  /*2020*/  F2FP.BF16.F32.PACK_AB R24, RZ, R24 ;  /* 0x00000018ff18723e */ /* 0x000fe400000010ff */
[----:B------:R-:W-:-:S03]  /*2030*/  ISETP.GT.AND P3, PT, R0, RZ, P0 ;  /* 0x000000ff0000720c */ /* 0x000fc60000764270 */
[----:B------:R0:W-:Y:S10]  /*2040*/  @P1 STG.E.U16 desc[UR36][R4.64], R24 ;  /* 0x0000001804001986 */ /* 0x0001f4000c101524 */
[----:B------:R-:W-:Y:S05]  /*2050*/  @!P3 BRA `(.L_x_31) ;  /* 0x000000000004b947 */ /* 0x000fea0003800000 */
[----:B------:R1:W5:Y:S02]  /*2060*/  LDG.E.LTC128B.U16 R15, desc[UR36][R6.64+0x2] ;  /* 0x00000224060f7981 */ /* 0x000364000c1e1520 */
.L_x_31:
[----:B------:R-:W-:Y:S05]  /*2070*/  BSYNC B1 ;  /* 0x0000000000017941 */ /* 0x000fea0003800000 */
.L_x_30:
[----:B-----5:R-:W-:Y:S01]  /*2080*/  IMAD.U32 R20, R15, 0x10000, RZ ;  /* 0x000100000f147824 */ /* 0x020fe200078e00ff */
[----:B------:R-:W-:Y:S01]  /*2090*/  ISETP.GT.AND P2, PT, R0, 0x8, P2 ;  /* 0x000000080000780c */ /* 0x000fe20001744270 */
[----:B------:R-:W-:Y:S01]  /*20a0*/  IMAD.WIDE.U32 R156, R167, R164, R156 ;  /* 0x000000a4a79c7225 */ /* 0x000fe200078e009c */
[----:B------:R-:W-:-:S03]  /*20b0*/  PRMT R152, R15, 0x7610, R152 ;  /* 0x000076100f987816 */ /* 0x000fc60000000098 */
[----:B------:R-:W-:Y:S01]  /*20c0*/  FMUL R20, R20, R155 ;  /* 0x0000009b14147220 */ /* 0x000fe20000400000 */
[----:B------:R-:W-:Y:S01]  /*20d0*/  IMAD.IADD R161, R161, 0x1, R157 ;  /* 0x00000001a1a17824 */ /* 0x000fe200078e029d */
[----:B------:R-:W-:Y:S02]  /*20e0*/  IADD3 R162, P1, R162, R156, RZ ;  /* 0x0000009ca2a27210 */ /* 0x000fe40007f3e0ff */
[----:B------:R-:W-:-:S03]  /*20f0*/  FFMA R25, R25, R154, R20 ;  /* 0x0000009a19197223 */ /* 0x000fc60000000014 */
[----:B------:R-:W-:Y:S02]  /*2100*/  IMAD.X R21, R161, 0x1, R21, P1 ;  /* 0x00000001a1157824 */ /* 0x000fe400008e0615 */
[----:B------:R-:W-:Y:S02]  /*2110*/  F2FP.BF16.F32.PACK_AB R25, RZ, R25 ;  /* 0x00000019ff19723e */ /* 0x000fe400000010ff */
[C---:B------:R-:W-:Y:S02]  /*2120*/  LEA R20, P1, R162.reuse, R12, 0x1 ;  /* 0x0000000ca2147211 */ /* 0x040fe400078208ff */
[----:B------:R-:W-:Y:S02]  /*2130*/  PRMT R157, R25, 0x7610, R157 ;  /* 0x00007610199d7816 */ /* 0x000fe4000000009d */
[----:B------:R-:W-:-:S03]  /*2140*/  LEA.HI.X R21, R162, R13, R21, 0x1, P1 ;  /* 0x0000000da2157211 */ /* 0x000fc600008f0c15 */
[----:B------:R2:W-:Y:S04]  /*2150*/  @P3 STG.E.U16 desc[UR36][R4.64+0x2], R157 ;  /* 0x0000029d04003986 */ /* 0x0005e8000c101524 */
[----:B------:R-:W0:Y:S01]  /*2160*/  @P2 LDG.E.LTC128B.U16 R152, desc[UR36][R20.64] ;  /* 0x0000002414982981 */ /* 0x000e22000c1e1520 */
[----:B------:R-:W-:Y:S01]  /*2170*/  IADD3 R8, P1, R8, R156, RZ ;  /* 0x0000009c08087210 */ /* 0x000fe20007f3e0ff */
[----:B------:R-:W-:Y:S01]  /*2180*/  BSSY B1, `(.L_x_32) ;  /* 0x0000011000017945 */ /* 0x000fe20003800000 */
[----:B------:R-:W-:Y:S02]  /*2190*/  SHF.L.U64.HI R11, R10, 0x4, R11 ;  /* 0x000000040a0b7819 */ /* 0x000fe4000001020b */
[----:B------:R-:W-:Y:S01]  /*21a0*/  ISETP.GT.AND P0, PT, R0, 0x8, P0 ;  /* 0x000000080000780c */ /* 0x000fe20000704270 */
[----:B------:R-:W-:Y:S01]  /*21b0*/  IMAD.X R9, R9, 0x1, R161, P1 ;  /* 0x0000000109097824 */ /* 0x000fe200008e06a1 */
[----:B------:R-:W-:Y:S01]  /*21c0*/  LEA R10, P1, R10, R4, 0x4 ;  /* 0x000000040a0a7211 */ /* 0x000fe200078220ff */
[----:B------:R-:W-:-:S04]  /*21d0*/  IMAD.WIDE.U32 R14, R23, R14, R8 ;  /* 0x0000000e170e7225 */ /* 0x000fc800078e0008 */
[----:B------:R-:W-:Y:S01]  /*21e0*/  IMAD.X R11, R11, 0x1, R5, P1 ;  /* 0x000000010b0b7824 */ /* 0x000fe200008e0605 */
[----:B------:R-:W-:Y:S01]  /*21f0*/  LEA R8, P3, R14, R12, 0x1 ;  /* 0x0000000c0e087211 */ /* 0x000fe200078608ff */
[----:B------:R-:W-:-:S05]  /*2200*/  IMAD.IADD R9, R159, 0x1, R15 ;  /* 0x000000019f097824 */ /* 0x000fca00078e020f */
[----:B------:R-:W-:Y:S01]  /*2210*/  LEA.HI.X R9, R14, R13, R9, 0x1, P3 ;  /* 0x0000000d0e097211 */ /* 0x000fe200018f0c09 */
[----:B0-----:R-:W-:-:S04]  /*2220*/  IMAD.U32 R24, R152, 0x10000, RZ ;  /* 0x0001000098187824 */ /* 0x001fc800078e00ff */
[----:B------:R-:W-:-:S04]  /*2230*/  FMUL R25, R24, R155 ;  /* 0x0000009b18197220 */ /* 0x000fc80000400000 */
[----:B------:R-:W-:-:S05]  /*2240*/  FFMA R25, R26, R154, R25 ;  /* 0x0000009a1a197223 */ /* 0x000fca0000000019 */
[----:B------:R-:W-:-:S05]  /*2250*/  F2FP.BF16.F32.PACK_AB R25, RZ, R25 ;  /* 0x00000019ff19723e */ /* 0x000fca00000010ff */
[----:B------:R2:W-:Y:S01]  /*2260*/  @P2 STG.E.U16 desc[UR36][R10.64], R25 ;  /* 0x000000190a002986 */ /* 0x0005e2000c101524 */
[----:B------:R-:W-:Y:S05]  /*2270*/  @!P0 BRA `(.L_x_33) ;  /* 0x0000000000048947 */ /* 0x000fea0003800000 */
[----:B------:R0:W5:Y:S02]  /*2280*/  LDG.E.LTC128B.U16 R152, desc[UR36][R8.64+0x2] ;  /* 0x0000022408987981 */ /* 0x000164000c1e1520 */
.L_x_33:
[----:B------:R-:W-:Y:S05]  /*2290*/  BSYNC B1 ;  /* 0x0000000000017941 */ /* 0x000fea0003800000 */
.L_x_32:
[----:B-----5:R-:W-:Y:S01]  /*22a0*/  IMAD.U32 R12, R152, 0x10000, RZ ;  /* 0x00010000980c7824 */ /* 0x020fe200078e00ff */
[----:B------:R-:W-:Y:S01]  /*22b0*/  ISETP.GT.AND P1, PT, R3, 0x8, PT ;  /* 0x000000080300780c */ /* 0x000fe20003f24270 */
[----:B------:R-:W-:Y:S02]  /*22c0*/  BSSY B1, `(.L_x_34) ;  /* 0x0000008000017945 */ /* 0x000fe40003800000 */
[----:B------:R-:W-:Y:S01]  /*22d0*/  FMUL R12, R12, R155 ;  /* 0x0000009b0c0c7220 */ /* 0x000fe20000400000 */
[----:B------:R-:W-:-:S03]  /*22e0*/  ISETP.GT.AND P2, PT, R0, RZ, P1 ;  /* 0x000000ff0000720c */ /* 0x000fc60000f44270 */
[----:B------:R-:W-:-:S05]  /*22f0*/  FFMA R12, R27, R154, R12 ;  /* 0x0000009a1b0c7223 */ /* 0x000fca000000000c */
[----:B------:R-:W-:-:S05]  /*2300*/  F2FP.BF16.F32.PACK_AB R12, RZ, R12 ;  /* 0x0000000cff0c723e */ /* 0x000fca00000010ff */
[----:B------:R3:W-:Y:S01]  /*2310*/  @P0 STG.E.U16 desc[UR36][R10.64+0x2], R12 ;  /* 0x0000020c0a000986 */ /* 0x0007e2000c101524 */
[----:B------:R-:W-:Y:S05]  /*2320*/  @!P2 BRA `(.L_x_35) ;  /* 0x000000000004a947 */ /* 0x000fea0003800000 */
[----:B------:R4:W5:Y:S02]  /*2330*/  LDG.E.LTC128B.U16 R152, desc[UR36][R6.64+0x10] ;  /* 0x0000102406987981 */ /* 0x000964000c1e1520 */
.L_x_35:
[----:B------:R-:W-:Y:S05]  /*2340*/  BSYNC B1 ;  /* 0x0000000000017941 */ /* 0x000fea0003800000 */
.L_x_34:
[----:B---3-5:R-:W-:Y:S01]  /*2350*/  IMAD.U32 R12, R152, 0x10000, RZ ;  /* 0x00010000980c7824 */ /* 0x028fe200078e00ff */
        /* <DEDUP_REMOVED lines=9> */
.L_x_37:
[----:B------:R-:W-:Y:S05]  /*23f0*/  BSYNC B1 ;  /* 0x0000000000017941 */ /* 0x000fea0003800000 */
.L_x_36:
[----:B-----5:R-:W-:Y:S01]  /*2400*/  IMAD.U32 R12, R152, 0x10000, RZ ;  /* 0x00010000980c7824 */ /* 0x020fe200078e00ff */
[----:B------:R-:W-:Y:S01]  /*2410*/  ISETP.GT.AND P1, PT, R0, 0x8, P1 ;  /* 0x000000080000780c */ /* 0x000fe20000f24270 */
[----:B------:R-:W-:Y:S02]  /*2420*/  BSSY B1, `(.L_x_38) ;  /* 0x0000007000017945 */ /* 0x000fe40003800000 */
[----:B------:R-:W-:-:S04]  /*2430*/  FMUL R12, R12, R155 ;  /* 0x0000009b0c0c7220 */ /* 0x000fc80000400000 */
[----:B------:R-:W-:-:S05]  /*2440*/  FFMA R12, R29, R154, R12 ;  /* 0x0000009a1d0c7223 */ /* 0x000fca000000000c */
[----:B------:R-:W-:-:S05]  /*2450*/  F2FP.BF16.F32.PACK_AB R12, RZ, R12 ;  /* 0x0000000cff0c723e */ /* 0x000fca00000010ff */
[----:B------:R0:W-:Y:S01]  /*2460*/  @P3 STG.E.U16 desc[UR36][R4.64+0x12], R12 ;  /* 0x0000120c04003986 */ /* 0x0001e2000c101524 */
[----:B------:R-:W-:Y:S05]  /*2470*/  @!P1 BRA `(.L_x_39) ;  /* 0x0000000000049947 */ /* 0x000fea0003800000 */
[----:B------:R0:W5:Y:S02]  /*2480*/  LDG.E.LTC128B.U16 R152, desc[UR36][R8.64+0x10] ;  /* 0x0000102408987981 */ /* 0x000164000c1e1520 */
.L_x_39:
[----:B------:R-:W-:Y:S05]  /*2490*/  BSYNC B1 ;  /* 0x0000000000017941 */ /* 0x000fea0003800000 */
.L_x_38:
[----:B0----5:R-:W-:Y:S01]  /*24a0*/  IMAD.U32 R12, R152, 0x10000, RZ ;  /* 0x00010000980c7824 */ /* 0x021fe200078e00ff */
[----:B------:R-:W-:Y:S01]  /*24b0*/  ISETP.GT.AND P0, PT, R0, 0x8, P0 ;  /* 0x000000080000780c */ /* 0x000fe20000704270 */
[----:B------:R-:W-:Y:S02]  /*24c0*/  BSSY B1, `(.L_x_40) ;  /* 0x0000007000017945 */ /* 0x000fe40003800000 */
[----:B---3--:R-:W-:-:S04]  /*24d0*/  FMUL R13, R12, R155 ;  /* 0x0000009b0c0d7220 */ /* 0x008fc80000400000 */
[----:B------:R-:W-:-:S05]  /*24e0*/  FFMA R13, R30, R154, R13 ;  /* 0x0000009a1e0d7223 */ /* 0x000fca000000000d */
[----:B------:R-:W-:-:S05]  /*24f0*/  F2FP.BF16.F32.PACK_AB R13, RZ, R13 ;  /* 0x0000000dff0d723e */ /* 0x000fca00000010ff */
[----:B------:R0:W-:Y:S01]  /*2500*/  @P1 STG.E.U16 desc[UR36][R10.64+0x10], R13 ;  /* 0x0000100d0a001986 */ /* 0x0001e2000c101524 */
[----:B------:R-:W-:Y:S05]  /*2510*/  @!P0 BRA `(.L_x_41) ;  /* 0x0000000000048947 */ /* 0x000fea0003800000 */
[----:B------:R3:W5:Y:S02]  /*2520*/  LDG.E.LTC128B.U16 R152, desc[UR36][R8.64+0x12] ;  /* 0x0000122408987981 */ /* 0x000764000c1e1520 */
.L_x_41:
[----:B------:R-:W-:Y:S05]  /*2530*/  BSYNC B1 ;  /* 0x0000000000017941 */ /* 0x000fea0003800000 */
.L_x_40:
        /* <DEDUP_REMOVED lines=10> */
.L_x_43:
[----:B------:R-:W-:Y:S05]  /*25e0*/  BSYNC B1 ;  /* 0x0000000000017941 */ /* 0x000fea0003800000 */
.L_x_42:
[----:B0----5:R-:W-:Y:S01]  /*25f0*/  IMAD.U32 R12, R152, 0x10000, RZ ;  /* 0x00010000980c7824 */ /* 0x021fe200078e00ff */
        /* <DEDUP_REMOVED lines=9> */
.L_x_45:
[----:B------:R-:W-:Y:S05]  /*2690*/  BSYNC B1 ;  /* 0x0000000000017941 */ /* 0x000fea0003800000 */
.L_x_44:
        /* <DEDUP_REMOVED lines=9> */
.L_x_47:
[----:B------:R-:W-:Y:S05]  /*2730*/  BSYNC B1 ;  /* 0x0000000000017941 */ /* 0x000fea0003800000 */
.L_x_46:
[----:B0----5:R-:W-:Y:S01]  /*2740*/  IMAD.U32 R12, R152, 0x10000, RZ ;  /* 0x00010000980c7824 */ /* 0x021fe200078e00ff */
        /* <DEDUP_REMOVED lines=8> */
.L_x_49:
[----:B------:R-:W-:Y:S05]  /*27d0*/  BSYNC B1 ;  /* 0x0000000000017941 */ /* 0x000fea0003800000 */
.L_x_48:
        /* <DEDUP_REMOVED lines=10> */
.L_x_51:
[----:B------:R-:W-:Y:S05]  /*2880*/  BSYNC B1 ;  /* 0x0000000000017941 */ /* 0x000fea0003800000 */
.L_x_50:
        /* <DEDUP_REMOVED lines=10> */
.L_x_53:
[----:B------:R-:W-:Y:S05]  /*2930*/  BSYNC B1 ;  /* 0x0000000000017941 */ /* 0x000fea0003800000 */
.L_x_52:
        /* <DEDUP_REMOVED lines=9> */
.L_x_55:
[----:B------:R-:W-:Y:S05]  /*29d0*/  BSYNC B1 ;  /* 0x0000000000017941 */ /* 0x000fea0003800000 */
.L_x_54:
        /* <DEDUP_REMOVED lines=9> */
.L_x_57:
[----:B------:R-:W-:Y:S05]  /*2a70*/  BSYNC B1 ;  /* 0x0000000000017941 */ /* 0x000fea0003800000 */
.L_x_56:
        /* <DEDUP_REMOVED lines=10> */
.L_x_59:
[----:B------:R-:W-:Y:S05]  /*2b20*/  BSYNC B1 ;  /* 0x0000000000017941 */ /* 0x000fea0003800000 */
.L_x_58:
        /* <DEDUP_REMOVED lines=10> */
.L_x_61:
[----:B------:R-:W-:Y:S05]  /*2bd0*/  BSYNC B1 ;  /* 0x0000000000017941 */ /* 0x000fea0003800000 */
.L_x_60:
        /* <DEDUP_REMOVED lines=9> */
.L_x_63:
[----:B------:R-:W-:Y:S05]  /*2c70*/  BSYNC B1 ;  /* 0x0000000000017941 */ /* 0x000fea0003800000 */
.L_x_62:
        /* <DEDUP_REMOVED lines=9> */
.L_x_65:
[----:B------:R-:W-:Y:S05]  /*2d10*/  BSYNC B1 ;  /* 0x0000000000017941 */ /* 0x000fea0003800000 */
.L_x_64:
        /* <DEDUP_REMOVED lines=10> */
.L_x_67:
[----:B------:R-:W-:Y:S05]  /*2dc0*/  BSYNC B1 ;  /* 0x0000000000017941 */ /* 0x000fea0003800000 */
.L_x_66:
        /* <DEDUP_REMOVED lines=10> */
.L_x_69:
[----:B------:R-:W-:Y:S05]  /*2e70*/  BSYNC B1 ;  /* 0x0000000000017941 */ /* 0x000fea0003800000 */
.L_x_68:
        /* <DEDUP_REMOVED lines=9> */
.L_x_71:
[----:B------:R-:W-:Y:S05]  /*2f10*/  BSYNC B1 ;  /* 0x0000000000017941 */ /* 0x000fea0003800000 */
.L_x_70:
        /* <DEDUP_REMOVED lines=9> */
.L_x_73:
[----:B------:R-:W-:Y:S05]  /*2fb0*/  BSYNC B1 ;  /* 0x0000000000017941 */ /* 0x000fea0003800000 */
.L_x_72:
        /* <DEDUP_REMOVED lines=10> */
.L_x_75:
[----:B------:R-:W-:Y:S05]  /*3060*/  BSYNC B1 ;  /* 0x0000000000017941 */ /* 0x000fea0003800000 */
.L_x_74:
        /* <DEDUP_REMOVED lines=10> */
.L_x_77:
[----:B------:R-:W-:Y:S05]  /*3110*/  BSYNC B1 ;  /* 0x0000000000017941 */ /* 0x000fea0003800000 */
.L_x_76:
        /* <DEDUP_REMOVED lines=9> */
.L_x_79:
[----:B------:R-:W-:Y:S05]  /*31b0*/  BSYNC B1 ;  /* 0x0000000000017941 */ /* 0x000fea0003800000 */
.L_x_78:
        /* <DEDUP_REMOVED lines=9> */
.L_x_81:
[----:B------:R-:W-:Y:S05]  /*3250*/  BSYNC B1 ;  /* 0x0000000000017941 */ /* 0x000fea0003800000 */
.L_x_80:
        /* <DEDUP_REMOVED lines=10> */
.L_x_83:
[----:B------:R-:W-:Y:S05]  /*3300*/  BSYNC B1 ;  /* 0x0000000000017941 */ /* 0x000fea0003800000 */
.L_x_82:
        /* <DEDUP_REMOVED lines=10> */
.L_x_85:
[----:B------:R-:W-:Y:S05]  /*33b0*/  BSYNC B1 ;  /* 0x0000000000017941 */ /* 0x000fea0003800000 */
.L_x_84:
        /* <DEDUP_REMOVED lines=9> */
.L_x_87:
[----:B------:R-:W-:Y:S05]  /*3450*/  BSYNC B1 ;  /* 0x0000000000017941 */ /* 0x000fea0003800000 */
.L_x_86:
        /* <DEDUP_REMOVED lines=9> */
.L_x_89:
[----:B------:R-:W-:Y:S05]  /*34f0*/  BSYNC B1 ;  /* 0x0000000000017941 */ /* 0x000fea0003800000 */
.L_x_88:
        /* <DEDUP_REMOVED lines=10> */
.L_x_91:
[----:B------:R-:W-:Y:S05]  /*35a0*/  BSYNC B1 ;  /* 0x0000000000017941 */ /* 0x000fea0003800000 */
.L_x_90:
        /* <DEDUP_REMOVED lines=10> */
.L_x_93:
[----:B------:R-:W-:Y:S05]  /*3650*/  BSYNC B1 ;  /* 0x0000000000017941 */ /* 0x000fea0003800000 */
.L_x_92:
        /* <DEDUP_REMOVED lines=9> */
.L_x_95:
[----:B------:R-:W-:Y:S05]  /*36f0*/  BSYNC B1 ;  /* 0x0000000000017941 */ /* 0x000fea0003800000 */
.L_x_94:
        /* <DEDUP_REMOVED lines=9> */
.L_x_97:
[----:B------:R-:W-:Y:S05]  /*3790*/  BSYNC B1 ;  /* 0x0000000000017941 */ /* 0x000fea0003800000 */
.L_x_96:
        /* <DEDUP_REMOVED lines=10> */
.L_x_99:
[----:B------:R-:W-:Y:S05]  /*3840*/  BSYNC B1 ;  /* 0x0000000000017941 */ /* 0x000fea0003800000 */
.L_x_98:
        /* <DEDUP_REMOVED lines=10> */
.L_x_101:
[----:B------:R-:W-:Y:S05]  /*38f0*/  BSYNC B1 ;  /* 0x0000000000017941 */ /* 0x000fea0003800000 */
.L_x_100:
        /* <DEDUP_REMOVED lines=9> */
.L_x_103:
[----:B------:R-:W-:Y:S05]  /*3990*/  BSYNC B1 ;  /* 0x0000000000017941 */ /* 0x000fea0003800000 */
.L_x_102:
        /* <DEDUP_REMOVED lines=9> */
.L_x_105:
[----:B------:R-:W-:Y:S05]  /*3a30*/  BSYNC B1 ;  /* 0x0000000000017941 */ /* 0x000fea0003800000 */
.L_x_104:
        /* <DEDUP_REMOVED lines=10> */
.L_x_107:
[----:B------:R-:W-:Y:S05]  /*3ae0*/  BSYNC B1 ;  /* 0x0000000000017941 */ /* 0x000fea0003800000 */
.L_x_106:
        /* <DEDUP_REMOVED lines=10> */
.L_x_109:
[----:B------:R-:W-:Y:S05]  /*3b90*/  BSYNC B1 ;  /* 0x0000000000017941 */ /* 0x000fea0003800000 */
.L_x_108:
        /* <DEDUP_REMOVED lines=9> */
.L_x_111:
[----:B------:R-:W-:Y:S05]  /*3c30*/  BSYNC B1 ;  /* 0x0000000000017941 */ /* 0x000fea0003800000 */
.L_x_110:
        /* <DEDUP_REMOVED lines=9> */
.L_x_113:
[----:B------:R-:W-:Y:S05]  /*3cd0*/  BSYNC B1 ;  /* 0x0000000000017941 */ /* 0x000fea0003800000 */
.L_x_112:
        /* <DEDUP_REMOVED lines=10> */
.L_x_115:
[----:B------:R-:W-:Y:S05]  /*3d80*/  BSYNC B1 ;  /* 0x0000000000017941 */ /* 0x000fea0003800000 */
.L_x_114:
        /* <DEDUP_REMOVED lines=10> */
.L_x_117:
[----:B------:R-:W-:Y:S05]  /*3e30*/  BSYNC B1 ;  /* 0x0000000000017941 */ /* 0x000fea0003800000 */
.L_x_116:
        /* <DEDUP_REMOVED lines=9> */
.L_x_119:
[----:B------:R-:W-:Y:S05]  /*3ed0*/  BSYNC B1 ;  /* 0x0000000000017941 */ /* 0x000fea0003800000 */
.L_x_118:
        /* <DEDUP_REMOVED lines=9> */
.L_x_121:
[----:B------:R-:W-:Y:S05]  /*3f70*/  BSYNC B1 ;  /* 0x0000000000017941 */ /* 0x000fea0003800000 */
.L_x_120:
        /* <DEDUP_REMOVED lines=10> */
.L_x_123:
[----:B------:R-:W-:Y:S05]  /*4020*/  BSYNC B1 ;  /* 0x0000000000017941 */ /* 0x000fea0003800000 */
.L_x_122:
        /* <DEDUP_REMOVED lines=10> */
.L_x_125:
[----:B------:R-:W-:Y:S05]  /*40d0*/  BSYNC B1 ;  /* 0x0000000000017941 */ /* 0x000fea0003800000 */
.L_x_124:
        /* <DEDUP_REMOVED lines=9> */
.L_x_127:
[----:B------:R-:W-:Y:S05]  /*4170*/  BSYNC B1 ;  /* 0x0000000000017941 */ /* 0x000fea0003800000 */
.L_x_126:
        /* <DEDUP_REMOVED lines=9> */
.L_x_129:
[----:B------:R-:W-:Y:S05]  /*4210*/  BSYNC B1 ;  /* 0x0000000000017941 */ /* 0x000fea0003800000 */
.L_x_128:
        /* <DEDUP_REMOVED lines=10> */
.L_x_131:
[----:B------:R-:W-:Y:S05]  /*42c0*/  BSYNC B1 ;  /* 0x0000000000017941 */ /* 0x000fea0003800000 */
.L_x_130:
        /* <DEDUP_REMOVED lines=10> */
.L_x_133:
[----:B------:R-:W-:Y:S05]  /*4370*/  BSYNC B1 ;  /* 0x0000000000017941 */ /* 0x000fea0003800000 */
.L_x_132:
        /* <DEDUP_REMOVED lines=9> */
.L_x_135:
[----:B------:R-:W-:Y:S05]  /*4410*/  BSYNC B1 ;  /* 0x0000000000017941 */ /* 0x000fea0003800000 */
.L_x_134:
        /* <DEDUP_REMOVED lines=9> */
.L_x_137:
[----:B------:R-:W-:Y:S05]  /*44b0*/  BSYNC B1 ;  /* 0x0000000000017941 */ /* 0x000fea0003800000 */
.L_x_136:
        /* <DEDUP_REMOVED lines=10> */
.L_x_139:
[----:B------:R-:W-:Y:S05]  /*4560*/  BSYNC B1 ;  /* 0x0000000000017941 */ /* 0x000fea0003800000 */
.L_x_138:
        /* <DEDUP_REMOVED lines=10> */
.L_x_141:
[----:B------:R-:W-:Y:S05]  /*4610*/  BSYNC B1 ;  /* 0x0000000000017941 */ /* 0x000fea0003800000 */
.L_x_140:
        /* <DEDUP_REMOVED lines=9> */
.L_x_143:
[----:B------:R-:W-:Y:S05]  /*46b0*/  BSYNC B1 ;  /* 0x0000000000017941 */ /* 0x000fea0003800000 */
.L_x_142:
        /* <DEDUP_REMOVED lines=9> */
.L_x_145:
[----:B------:R-:W-:Y:S05]  /*4750*/  BSYNC B1 ;  /* 0x0000000000017941 */ /* 0x000fea0003800000 */
.L_x_144:
        /* <DEDUP_REMOVED lines=10> */
.L_x_147:
[----:B------:R-:W-:Y:S05]  /*4800*/  BSYNC B1 ;  /* 0x0000000000017941 */ /* 0x000fea0003800000 */
.L_x_146:
        /* <DEDUP_REMOVED lines=10> */
.L_x_149:
[----:B------:R-:W-:Y:S05]  /*48b0*/  BSYNC B1 ;  /* 0x0000000000017941 */ /* 0x000fea0003800000 */
.L_x_148:
        /* <DEDUP_REMOVED lines=9> */
.L_x_151:
[----:B------:R-:W-:Y:S05]  /*4950*/  BSYNC B1 ;  /* 0x0000000000017941 */ /* 0x000fea0003800000 */
.L_x_150:
        /* <DEDUP_REMOVED lines=9> */
.L_x_153:
[----:B------:R-:W-:Y:S05]  /*49f0*/  BSYNC B1 ;  /* 0x0000000000017941 */ /* 0x000fea0003800000 */
.L_x_152:
        /* <DEDUP_REMOVED lines=10> */
.L_x_155:
[----:B------:R-:W-:Y:S05]  /*4aa0*/  BSYNC B1 ;  /* 0x0000000000017941 */ /* 0x000fea0003800000 */
.L_x_154:
        /* <DEDUP_REMOVED lines=10> */
.L_x_157:
[----:B------:R-:W-:Y:S05]  /*4b50*/  BSYNC B1 ;  /* 0x0000000000017941 */ /* 0x000fea0003800000 */
.L_x_156:
        /* <DEDUP_REMOVED lines=9> */
.L_x_159:
[----:B------:R-:W-:Y:S05]  /*4bf0*/  BSYNC B1 ;  /* 0x0000000000017941 */ /* 0x000fea0003800000 */
.L_x_158:
        /* <DEDUP_REMOVED lines=9> */
.L_x_161:
[----:B------:R-:W-:Y:S05]  /*4c90*/  BSYNC B1 ;  /* 0x0000000000017941 */ /* 0x000fea0003800000 */
.L_x_160:
        /* <DEDUP_REMOVED lines=10> */
.L_x_163:
[----:B------:R-:W-:Y:S05]  /*4d40*/  BSYNC B1 ;  /* 0x0000000000017941 */ /* 0x000fea0003800000 */
.L_x_162:
        /* <DEDUP_REMOVED lines=10> */
.L_x_165:
[----:B------:R-:W-:Y:S05]  /*4df0*/  BSYNC B1 ;  /* 0x0000000000017941 */ /* 0x000fea0003800000 */
.L_x_164:
        /* <DEDUP_REMOVED lines=9> */
.L_x_167:
[----:B------:R-:W-:Y:S05]  /*4e90*/  BSYNC B1 ;  /* 0x0000000000017941 */ /* 0x000fea0003800000 */
.L_x_166:
        /* <DEDUP_REMOVED lines=9> */
.L_x_169:
[----:B------:R-:W-:Y:S05]  /*4f30*/  BSYNC B1 ;  /* 0x0000000000017941 */ /* 0x000fea0003800000 */
.L_x_168:
        /* <DEDUP_REMOVED lines=10> */
.L_x_171:
[----:B------:R-:W-:Y:S05]  /*4fe0*/  BSYNC B1 ;  /* 0x0000000000017941 */ /* 0x000fea0003800000 */
.L_x_170:
        /* <DEDUP_REMOVED lines=10> */
.L_x_173:
[----:B------:R-:W-:Y:S05]  /*5090*/  BSYNC B1 ;  /* 0x0000000000017941 */ /* 0x000fea0003800000 */
.L_x_172:
        /* <DEDUP_REMOVED lines=9> */
.L_x_175:
[----:B------:R-:W-:Y:S05]  /*5130*/  BSYNC B1 ;  /* 0x0000000000017941 */ /* 0x000fea0003800000 */
.L_x_174:
        /* <DEDUP_REMOVED lines=9> */
.L_x_177:
[----:B------:R-:W-:Y:S05]  /*51d0*/  BSYNC B1 ;  /* 0x0000000000017941 */ /* 0x000fea0003800000 */
.L_x_176:
        /* <DEDUP_REMOVED lines=10> */
.L_x_179:
[----:B------:R-:W-:Y:S05]  /*5280*/  BSYNC B1 ;  /* 0x0000000000017941 */ /* 0x000fea0003800000 */
.L_x_178:
        /* <DEDUP_REMOVED lines=10> */
.L_x_181:
[----:B------:R-:W-:Y:S05]  /*5330*/  BSYNC B1 ;  /* 0x0000000000017941 */ /* 0x000fea0003800000 */
.L_x_180:
        /* <DEDUP_REMOVED lines=9> */
.L_x_183:
[----:B------:R-:W-:Y:S05]  /*53d0*/  BSYNC B1 ;  /* 0x0000000000017941 */ /* 0x000fea0003800000 */
.L_x_182:
        /* <DEDUP_REMOVED lines=9> */
.L_x_185:
[----:B------:R-:W-:Y:S05]  /*5470*/  BSYNC B1 ;  /* 0x0000000000017941 */ /* 0x000fea0003800000 */
.L_x_184:
        /* <DEDUP_REMOVED lines=10> */
.L_x_187:
[----:B------:R-:W-:Y:S05]  /*5520*/  BSYNC B1 ;  /* 0x0000000000017941 */ /* 0x000fea0003800000 */
.L_x_186:
        /* <DEDUP_REMOVED lines=10> */
.L_x_189:
[----:B------:R-:W-:Y:S05]  /*55d0*/  BSYNC B1 ;  /* 0x0000000000017941 */ /* 0x000fea0003800000 */
.L_x_188:
        /* <DEDUP_REMOVED lines=9> */
.L_x_191:
[----:B------:R-:W-:Y:S05]  /*5670*/  BSYNC B1 ;  /* 0x0000000000017941 */ /* 0x000fea0003800000 */
.L_x_190:
        /* <DEDUP_REMOVED lines=9> */
.L_x_193:
[----:B------:R-:W-:Y:S05]  /*5710*/  BSYNC B1 ;  /* 0x0000000000017941 */ /* 0x000fea0003800000 */
.L_x_192:
        /* <DEDUP_REMOVED lines=10> */
.L_x_195:
[----:B------:R-:W-:Y:S05]  /*57c0*/  BSYNC B1 ;  /* 0x0000000000017941 */ /* 0x000fea0003800000 */
.L_x_194:
        /* <DEDUP_REMOVED lines=10> */
.L_x_197:
[----:B------:R-:W-:Y:S05]  /*5870*/  BSYNC B1 ;  /* 0x0000000000017941 */ /* 0x000fea0003800000 */
.L_x_196:
        /* <DEDUP_REMOVED lines=9> */
.L_x_199:
[----:B------:R-:W-:Y:S05]  /*5910*/  BSYNC B1 ;  /* 0x0000000000017941 */ /* 0x000fea0003800000 */
.L_x_198:
        /* <DEDUP_REMOVED lines=9> */
.L_x_201:
[----:B------:R-:W-:Y:S05]  /*59b0*/  BSYNC B1 ;  /* 0x0000000000017941 */ /* 0x000fea0003800000 */
.L_x_200:
        /* <DEDUP_REMOVED lines=10> */
.L_x_203:
[----:B------:R-:W-:Y:S05]  /*5a60*/  BSYNC B1 ;  /* 0x0000000000017941 */ /* 0x000fea0003800000 */
.L_x_202:
        /* <DEDUP_REMOVED lines=10> */
.L_x_205:
[----:B------:R-:W-:Y:S05]  /*5b10*/  BSYNC B1 ;  /* 0x0000000000017941 */ /* 0x000fea0003800000 */
.L_x_204:
        /* <DEDUP_REMOVED lines=9> */
.L_x_207:
[----:B------:R-:W-:Y:S05]  /*5bb0*/  BSYNC B1 ;  /* 0x0000000000017941 */ /* 0x000fea0003800000 */
.L_x_206:
        /* <DEDUP_REMOVED lines=9> */
.L_x_209:
[----:B------:R-:W-:Y:S05]  /*5c50*/  BSYNC B1 ;  /* 0x0000000000017941 */ /* 0x000fea0003800000 */
.L_x_208:
        /* <DEDUP_REMOVED lines=10> */
.L_x_211:
[----:B------:R-:W-:Y:S05]  /*5d00*/  BSYNC B1 ;  /* 0x0000000000017941 */ /* 0x000fea0003800000 */
.L_x_210:
        /* <DEDUP_REMOVED lines=10> */
.L_x_213:
[----:B------:R-:W-:Y:S05]  /*5db0*/  BSYNC B1 ;  /* 0x0000000000017941 */ /* 0x000fea0003800000 */
.L_x_212:
        /* <DEDUP_REMOVED lines=9> */
.L_x_215:
[----:B------:R-:W-:Y:S05]  /*5e50*/  BSYNC B1 ;  /* 0x0000000000017941 */ /* 0x000fea0003800000 */
.L_x_214:
        /* <DEDUP_REMOVED lines=9> */
.L_x_217:
[----:B------:R-:W-:Y:S05]  /*5ef0*/  BSYNC B1 ;  /* 0x0000000000017941 */ /* 0x000fea0003800000 */
.L_x_216:
        /* <DEDUP_REMOVED lines=10> */
.L_x_219:
[----:B------:R-:W-:Y:S05]  /*5fa0*/  BSYNC B1 ;  /* 0x0000000000017941 */ /* 0x000fea0003800000 */
.L_x_218:
        /* <DEDUP_REMOVED lines=10> */
.L_x_221:
[----:B------:R-:W-:Y:S05]  /*6050*/  BSYNC B1 ;  /* 0x0000000000017941 */ /* 0x000fea0003800000 */
.L_x_220:
        /* <DEDUP_REMOVED lines=9> */
.L_x_223:
[----:B------:R-:W-:Y:S05]  /*60f0*/  BSYNC B1 ;  /* 0x0000000000017941 */ /* 0x000fea0003800000 */
.L_x_222:
        /* <DEDUP_REMOVED lines=9> */
.L_x_225:
[----:B------:R-:W-:Y:S05]  /*6190*/  BSYNC B1 ;  /* 0x0000000000017941 */ /* 0x000fea0003800000 */
.L_x_224:
        /* <DEDUP_REMOVED lines=10> */
.L_x_227:
[----:B------:R-:W-:Y:S05]  /*6240*/  BSYNC B1 ;  /* 0x0000000000017941 */ /* 0x000fea0003800000 */
.L_x_226:
        /* <DEDUP_REMOVED lines=10> */
.L_x_229:
[----:B------:R-:W-:Y:S05]  /*62f0*/  BSYNC B1 ;  /* 0x0000000000017941 */ /* 0x000fea0003800000 */
.L_x_228:
        /* <DEDUP_REMOVED lines=9> */
.L_x_231:
[----:B------:R-:W-:Y:S05]  /*6390*/  BSYNC B1 ;  /* 0x0000000000017941 */ /* 0x000fea0003800000 */
.L_x_230:
        /* <DEDUP_REMOVED lines=9> */
.L_x_233:
[----:B------:R-:W-:Y:S05]  /*6430*/  BSYNC B1 ;  /* 0x0000000000017941 */ /* 0x000fea0003800000 */
.L_x_232:
        /* <DEDUP_REMOVED lines=10> */
.L_x_235:
[----:B------:R-:W-:Y:S05]  /*64e0*/  BSYNC B1 ;  /* 0x0000000000017941 */ /* 0x000fea0003800000 */
.L_x_234:
        /* <DEDUP_REMOVED lines=10> */
.L_x_237:
[----:B------:R-:W-:Y:S05]  /*6590*/  BSYNC B1 ;  /* 0x0000000000017941 */ /* 0x000fea0003800000 */
.L_x_236:
        /* <DEDUP_REMOVED lines=9> */
.L_x_239:
[----:B------:R-:W-:Y:S05]  /*6630*/  BSYNC B1 ;  /* 0x0000000000017941 */ /* 0x000fea0003800000 */
.L_x_238:
        /* <DEDUP_REMOVED lines=9> */
.L_x_241:
[----:B------:R-:W-:Y:S05]  /*66d0*/  BSYNC B1 ;  /* 0x0000000000017941 */ /* 0x000fea0003800000 */
.L_x_240:
        /* <DEDUP_REMOVED lines=10> */
.L_x_243:
[----:B------:R-:W-:Y:S05]  /*6780*/  BSYNC B1 ;  /* 0x0000000000017941 */ /* 0x000fea0003800000 */
.L_x_242:
        /* <DEDUP_REMOVED lines=10> */
.L_x_245:
[----:B------:R-:W-:Y:S05]  /*6830*/  BSYNC B1 ;  /* 0x0000000000017941 */ /* 0x000fea0003800000 */
.L_x_244:
        /* <DEDUP_REMOVED lines=9> */
.L_x_247:
[----:B------:R-:W-:Y:S05]  /*68d0*/  BSYNC B1 ;  /* 0x0000000000017941 */ /* 0x000fea0003800000 */
.L_x_246:
        /* <DEDUP_REMOVED lines=9> */
.L_x_249:
[----:B------:R-:W-:Y:S05]  /*6970*/  BSYNC B1 ;  /* 0x0000000000017941 */ /* 0x000fea0003800000 */
.L_x_248:
        /* <DEDUP_REMOVED lines=10> */
.L_x_251:
[----:B------:R-:W-:Y:S05]  /*6a20*/  BSYNC B1 ;  /* 0x0000000000017941 */ /* 0x000fea0003800000 */
.L_x_250:
        /* <DEDUP_REMOVED lines=10> */
.L_x_253:
[----:B------:R-:W-:Y:S05]  /*6ad0*/  BSYNC B1 ;  /* 0x0000000000017941 */ /* 0x000fea0003800000 */
.L_x_252:
        /* <DEDUP_REMOVED lines=9> */
.L_x_255:
[----:B------:R-:W-:Y:S05]  /*6b70*/  BSYNC B1 ;  /* 0x0000000000017941 */ /* 0x000fea0003800000 */
.L_x_254:
        /* <DEDUP_REMOVED lines=9> */
.L_x_257:
[----:B------:R-:W-:Y:S05]  /*6c10*/  BSYNC B1 ;  /* 0x0000000000017941 */ /* 0x000fea0003800000 */
.L_x_256:
        /* <DEDUP_REMOVED lines=10> */
.L_x_259:
[----:B------:R-:W-:Y:S05]  /*6cc0*/  BSYNC B1 ;  /* 0x0000000000017941 */ /* 0x000fea0003800000 */
.L_x_258:
        /* <DEDUP_REMOVED lines=10> */
.L_x_261:
[----:B------:R-:W-:Y:S05]  /*6d70*/  BSYNC B1 ;  /* 0x0000000000017941 */ /* 0x000fea0003800000 */
.L_x_260:
        /* <DEDUP_REMOVED lines=9> */
.L_x_263:
[----:B------:R-:W-:Y:S05]  /*6e10*/  BSYNC B1 ;  /* 0x0000000000017941 */ /* 0x000fea0003800000 */
.L_x_262:
        /* <DEDUP_REMOVED lines=9> */
.L_x_265:
[----:B------:R-:W-:Y:S05]  /*6eb0*/  BSYNC B1 ;  /* 0x0000000000017941 */ /* 0x000fea0003800000 */
.L_x_264:
        /* <DEDUP_REMOVED lines=10> */
.L_x_267:
[----:B------:R-:W-:Y:S05]  /*6f60*/  BSYNC B1 ;  /* 0x0000000000017941 */ /* 0x000fea0003800000 */
.L_x_266:
        /* <DEDUP_REMOVED lines=10> */
.L_x_269:
[----:B------:R-:W-:Y:S05]  /*7010*/  BSYNC B1 ;  /* 0x0000000000017941 */ /* 0x000fea0003800000 */
.L_x_268:
        /* <DEDUP_REMOVED lines=9> */
.L_x_271:
[----:B------:R-:W-:Y:S05]  /*70b0*/  BSYNC B1 ;  /* 0x0000000000017941 */ /* 0x000fea0003800000 */
.L_x_270:
        /* <DEDUP_REMOVED lines=9> */
.L_x_273:
[----:B------:R-:W-:Y:S05]  /*7150*/  BSYNC B1 ;  /* 0x0000000000017941 */ /* 0x000fea0003800000 */
.L_x_272:
        /* <DEDUP_REMOVED lines=10> */
.L_x_275:
[----:B------:R-:W-:Y:S05]  /*7200*/  BSYNC B1 ;  /* 0x0000000000017941 */ /* 0x000fea0003800000 */
.L_x_274:
        /* <DEDUP_REMOVED lines=10> */
.L_x_277:
[----:B------:R-:W-:Y:S05]  /*72b0*/  BSYNC B1 ;  /* 0x0000000000017941 */ /* 0x000fea0003800000 */
.L_x_276:
[----:B01--45:R-:W-:Y:S01]  /*72c0*/  IMAD.U32 R6, R152, 0x10000, RZ ;  /* 0x0001000098067824 */ /* 0x033fe200078e00ff */
        /* <DEDUP_REMOVED lines=8> */
.L_x_279:
[----:B------:R-:W-:Y:S05]  /*7350*/  BSYNC B1 ;  /* 0x0000000000017941 */ /* 0x000fea0003800000 */
.L_x_278:
[----:B0-2--5:R-:W-:Y:S01]  /*7360*/  IMAD.U32 R4, R152, 0x10000, RZ ;  /* 0x0001000098047824 */ /* 0x025fe200078e00ff */
[----:B------:R-:W-:Y:S01]  /*7370*/  ISETP.GT.AND P0, PT, R0, 0x8, P0 ;  /* 0x000000080000780c */ /* 0x000fe20000704270 */
[----:B------:R-:W-:Y:S01]  /*7380*/  @P1 IMAD.MOV.U32 R5, RZ, RZ, R11 ;  /* 0x000000ffff051224 */ /* 0x000fe200078e000b */
[----:B------:R-:W-:Y:S01]  /*7390*/  BSSY B1, `(.L_x_280) ;  /* 0x0000008000017945 */ /* 0x000fe20003800000 */
[----:B------:R-:W-:Y:S01]  /*73a0*/  FMUL R3, R4, R155 ;  /* 0x0000009b04037220 */ /* 0x000fe20000400000 */
[----:B------:R-:W-:-:S03]  /*73b0*/  @P1 IMAD.MOV.U32 R4, RZ, RZ, R10 ;  /* 0x000000ffff041224 */ /* 0x000fc600078e000a */
[----:B------:R-:W-:-:S05]  /*73c0*/  FFMA R3, R150, R154, R3 ;  /* 0x0000009a96037223 */ /* 0x000fca0000000003 */
[----:B------:R-:W-:-:S05]  /*73d0*/  F2FP.BF16.F32.PACK_AB R3, RZ, R3 ;  /* 0x00000003ff03723e */ /* 0x000fca00000010ff */
[----:B------:R0:W-:Y:S01]  /*73e0*/  @P1 STG.E.U16 desc[UR36][R4.64+0x1f0], R3 ;  /* 0x0001f00304001986 */ /* 0x0001e2000c101524 */
[----:B------:R-:W-:Y:S05]  /*73f0*/  @!P0 BRA `(.L_x_281) ;  /* 0x0000000000048947 */ /* 0x000fea0003800000 */
[----:B------:R2:W5:Y:S02]  /*7400*/  LDG.E.LTC128B.U16 R152, desc[UR36][R8.64+0x1f2] ;  /* 0x0001f22408987981 */ /* 0x000564000c1e1520 */
.L_x_281:
[----:B------:R-:W-:Y:S05]  /*7410*/  BSYNC B1 ;  /* 0x0000000000017941 */ /* 0x000fea0003800000 */
.L_x_280:
[----:B------:R-:W-:Y:S05]  /*7420*/  @!P0 BRA `(.L_x_282) ;  /* 0x0000002400308947 */ /* 0x000fea0003800000 */
[----:B-----5:R-:W-:-:S04]  /*7430*/  IMAD.U32 R152, R152, 0x10000, RZ ;  /* 0x0001000098987824 */ /* 0x020fc800078e00ff */
[----:B------:R-:W-:-:S04]  /*7440*/  FMUL R152, R152, R155 ;  /* 0x0000009b98987220 */ /* 0x000fc80000400000 */
[----:B------:R-:W-:-:S05]  /*7450*/  FFMA R152, R151, R154, R152 ;  /* 0x0000009a97987223 */ /* 0x000fca0000000098 */
[----:B------:R-:W-:-:S05]  /*7460*/  F2FP.BF16.F32.PACK_AB R152, RZ, R152 ;  /* 0x00000098ff98723e */ /* 0x000fca00000010ff */
[----:B------:R4:W-:Y:S01]  /*7470*/  STG.E.U16 desc[UR36][R10.64+0x1f2], R152 ;  /* 0x0001f2980a007986 */ /* 0x0009e2000c101524 */
[----:B------:R-:W-:Y:S05]  /*7480*/  BRA `(.L_x_282) ;  /* 0x0000002400187947 */ /* 0x000fea0003800000 */
.L_x_29:
[----:B------:R-:W-:Y:S01]  /*7490*/  ISETP.GT.AND P0, PT, R3, 0x1, PT ;  /* 0x000000010300780c */ /* 0x000fe20003f04270 */
[----:B------:R-:W-:Y:S01]  /*74a0*/  ULDC.64 UR4, c[0x0][0x5c0] ;  /* 0x0001700000047ab9 */ /* 0x000fe20000000a00 */
[-C--:B------:R-:W-:Y:S01]  /*74b0*/  FMUL R24, R24, R154.reuse ;  /* 0x0000009a18187220 */ /* 0x080fe20000400000 */
[-C--:B------:R-:W-:Y:S01]  /*74c0*/  FMUL R25, R25, R154.reuse ;  /* 0x0000009a19197220 */ /* 0x080fe20000400000 */
[----:B------:R-:W-:Y:S01]  /*74d0*/  ISETP.GT.AND P3, PT, R0, RZ, P0 ;  /* 0x000000ff0000720c */ /* 0x000fe20000764270 */
[-C--:B------:R-:W-:Y:S01]  /*74e0*/  FMUL R26, R26, R154.reuse ;  /* 0x0000009a1a1a7220 */ /* 0x080fe20000400000 */
[----:B------:R-:W-:Y:S01]  /*74f0*/  LEA R4, P4, R160, UR4, 0x1 ;  /* 0x00000004a0047c11 */ /* 0x000fe2000f8808ff */
[----:B------:R-:W-:Y:S01]  /*7500*/  FMUL R27, R27, R154 ;  /* 0x0000009a1b1b7220 */ /* 0x000fe20000400000 */
[----:B------:R-:W-:Y:S01]  /*7510*/  F2FP.BF16.F32.PACK_AB R24, RZ, R24 ;  /* 0x00000018ff18723e */ /* 0x000fe200000010ff */
[-C--:B------:R-:W-:Y:S01]  /*7520*/  FMUL R28, R28, R154.reuse ;  /* 0x0000009a1c1c7220 */ /* 0x080fe20000400000 */
[----:B------:R-:W-:Y:S01]  /*7530*/  LEA.HI.X R5, R160, UR5, R169, 0x1, P4 ;  /* 0x00000005a0057c11 */ /* 0x000fe2000a0f0ca9 */
[-C--:B------:R-:W-:Y:S01]  /*7540*/  FMUL R29, R29, R154.reuse ;  /* 0x0000009a1d1d7220 */ /* 0x080fe20000400000 */
[----:B------:R-:W-:Y:S01]  /*7550*/  F2FP.BF16.F32.PACK_AB R25, RZ, R25 ;  /* 0x00000019ff19723e */ /* 0x000fe200000010ff */
[-C--:B------:R-:W-:Y:S01]  /*7560*/  FMUL R30, R30, R154.reuse ;  /* 0x0000009a1e1e7220 */ /* 0x080fe20000400000 */
[----:B------:R-:W-:Y:S01]  /*7570*/  SHF.L.U64.HI R11, R10, 0x4, R11 ;  /* 0x000000040a0b7819 */ /* 0x000fe2000001020b */
[----:B------:R-:W-:Y:S01]  /*7580*/  @P1 STG.E.U16 desc[UR36][R4.64], R24 ;  /* 0x0000001804001986 */ /* 0x000fe2000c101524 */
[----:B------:R-:W-:Y:S01]  /*7590*/  ISETP.GT.AND P1, PT, R3, 0x8, PT ;  /* 0x000000080300780c */ /* 0x000fe20003f24270 */
[----:B------:R-:W-:Y:S01]  /*75a0*/  FMUL R31, R31, R154 ;  /* 0x0000009a1f1f7220 */ /* 0x000fe20000400000 */
[----:B------:R-:W-:Y:S01]  /*75b0*/  ISETP.GT.AND P4, PT, R0, 0x8, P0 ;  /* 0x000000080000780c */ /* 0x000fe20000784270 */
[----:B------:R-:W-:Y:S01]  /*75c0*/  @P3 STG.E.U16 desc[UR36][R4.64+0x2], R25 ;  /* 0x0000021904003986 */ /* 0x000fe2000c101524 */
[----:B------:R-:W-:Y:S01]  /*75d0*/  LEA R6, P3, R10, R4, 0x4 ;  /* 0x000000040a067211 */ /* 0x000fe200078620ff */
[-C--:B------:R-:W-:Y:S01]  /*75e0*/  FMUL R32, R32, R154.reuse ;  /* 0x0000009a20207220 */ /* 0x080fe20000400000 */
[C---:B------:R-:W-:Y:S01]  /*75f0*/  ISETP.GT.AND P2, PT, R0.reuse, 0x8, P2 ;  /* 0x000000080000780c */ /* 0x040fe20001744270 */
[-C--:B------:R-:W-:Y:S01]  /*7600*/  FMUL R33, R33, R154.reuse ;  /* 0x0000009a21217220 */ /* 0x080fe20000400000 */
[----:B------:R-:W-:Y:S01]  /*7610*/  ISETP.GT.AND P0, PT, R3, 0x9, PT ;  /* 0x000000090300780c */ /* 0x000fe20003f04270 */
[----:B------:R-:W-:Y:S01]  /*7620*/  IMAD.X R7, R11, 0x1, R5, P3 ;  /* 0x000000010b077824 */ /* 0x000fe200018e0605 */
[----:B------:R-:W-:Y:S01]  /*7630*/  ISETP.GT.AND P5, PT, R0, RZ, P1 ;  /* 0x000000ff0000720c */ /* 0x000fe20000fa4270 */
[-C--:B------:R-:W-:Y:S01]  /*7640*/  FMUL R34, R34, R154.reuse ;  /* 0x0000009a22227220 */ /* 0x080fe20000400000 */
[----:B------:R-:W-:Y:S01]  /*7650*/  ISETP.GT.AND P3, PT, R0, RZ, P0 ;  /* 0x000000ff0000720c */ /* 0x000fe20000764270 */
[----:B------:R-:W-:Y:S01]  /*7660*/  FMUL R35, R35, R154 ;  /* 0x0000009a23237220 */ /* 0x000fe20000400000 */
[----:B------:R-:W-:Y:S01]  /*7670*/  F2FP.BF16.F32.PACK_AB R26, RZ, R26 ;  /* 0x0000001aff1a723e */ /* 0x000fe200000010ff */
[-C--:B------:R-:W-:Y:S01]  /*7680*/  FMUL R36, R36, R154.reuse ;  /* 0x0000009a24247220 */ /* 0x080fe20000400000 */
[----:B------:R-:W-:Y:S01]  /*7690*/  F2FP.BF16.F32.PACK_AB R27, RZ, R27 ;  /* 0x0000001bff1b723e */ /* 0x000fe200000010ff */
[----:B------:R-:W-:Y:S01]  /*76a0*/  FMUL R37, R37, R154 ;  /* 0x0000009a25257220 */ /* 0x000fe20000400000 */
[----:B------:R-:W-:Y:S01]  /*76b0*/  F2FP.BF16.F32.PACK_AB R28, RZ, R28 ;  /* 0x0000001cff1c723e */ /* 0x000fe200000010ff */
[----:B------:R-:W-:Y:S01]  /*76c0*/  @P2 STG.E.U16 desc[UR36][R6.64], R26 ;  /* 0x0000001a06002986 */ /* 0x000fe2000c101524 */
[----:B------:R-:W-:Y:S01]  /*76d0*/  F2FP.BF16.F32.PACK_AB R29, RZ, R29 ;  /* 0x0000001dff1d723e */ /* 0x000fe200000010ff */
[-C--:B------:R-:W-:Y:S01]  /*76e0*/  FMUL R38, R38, R154.reuse ;  /* 0x0000009a26267220 */ /* 0x080fe20000400000 */
[C---:B------:R-:W-:Y:S01]  /*76f0*/  ISETP.GT.AND P2, PT, R0.reuse, 0x8, P1 ;  /* 0x000000080000780c */ /* 0x040fe20000f44270 */
[----:B------:R-:W-:Y:S01]  /*7700*/  @P4 STG.E.U16 desc[UR36][R6.64+0x2], R27 ;  /* 0x0000021b06004986 */ /* 0x000fe2000c101524 */
[----:B------:R-:W-:Y:S01]  /*7710*/  ISETP.GT.AND P1, PT, R3, 0x10, PT ;  /* 0x000000100300780c */ /* 0x000fe20003f24270 */
[----:B------:R-:W-:Y:S01]  /*7720*/  FMUL R39, R39, R154 ;  /* 0x0000009a27277220 */ /* 0x000fe20000400000 */
[----:B------:R-:W-:Y:S01]  /*7730*/  F2FP.BF16.F32.PACK_AB R30, RZ, R30 ;  /* 0x0000001eff1e723e */ /* 0x000fe200000010ff */
[----:B------:R-:W-:Y:S01]  /*7740*/  @P5 STG.E.U16 desc[UR36][R4.64+0x10], R28 ;  /* 0x0000101c04005986 */ /* 0x000fe2000c101524 */
[----:B------:R-:W-:Y:S01]  /*7750*/  ISETP.GT.AND P4, PT, R0, RZ, P1 ;  /* 0x000000ff0000720c */ /* 0x000fe20000f84270 */
[-C--:B------:R-:W-:Y:S01]  /*7760*/  FMUL R40, R40, R154.reuse ;  /* 0x0000009a28287220 */ /* 0x080fe20000400000 */
[----:B------:R-:W-:Y:S01]  /*7770*/  F2FP.BF16.F32.PACK_AB R31, RZ, R31 ;  /* 0x0000001fff1f723e */ /* 0x000fe200000010ff */
[----:B------:R-:W-:Y:S01]  /*7780*/  @P3 STG.E.U16 desc[UR36][R4.64+0x12], R29 ;  /* 0x0000121d04003986 */ /* 0x000fe2000c101524 */
[----:B------:R-:W-:Y:S01]  /*7790*/  ISETP.GT.AND P3, PT, R0, 0x8, P0 ;  /* 0x000000080000780c */ /* 0x000fe20000764270 */
[----:B------:R-:W-:Y:S01]  /*77a0*/  FMUL R41, R41, R154 ;  /* 0x0000009a29297220 */ /* 0x000fe20000400000 */
[----:B------:R-:W-:Y:S01]  /*77b0*/  ISETP.GT.AND P0, PT, R3, 0x11, PT ;  /* 0x000000110300780c */ /* 0x000fe20003f04270 */
[----:B------:R-:W-:Y:S01]  /*77c0*/  @P2 STG.E.U16 desc[UR36][R6.64+0x10], R30 ;  /* 0x0000101e06002986 */ /* 0x000fe2000c101524 */
[----:B------:R-:W-:Y:S01]  /*77d0*/  F2FP.BF16.F32.PACK_AB R32, RZ, R32 ;  /* 0x00000020ff20723e */ /* 0x000fe200000010ff */
[-C--:B------:R-:W-:Y:S01]  /*77e0*/  FMUL R42, R42, R154.reuse ;  /* 0x0000009a2a2a7220 */ /* 0x080fe20000400000 */
[C---:B------:R-:W-:Y:S01]  /*77f0*/  ISETP.GT.AND P5, PT, R0.reuse, RZ, P0 ;  /* 0x000000ff0000720c */ /* 0x040fe200007a4270 */
[-C--:B------:R-:W-:Y:S01]  /*7800*/  FMUL R43, R43, R154.reuse ;  /* 0x0000009a2b2b7220 */ /* 0x080fe20000400000 */
[----:B------:R-:W-:Y:S01]  /*7810*/  ISETP.GT.AND P2, PT, R0, 0x8, P1 ;  /* 0x000000080000780c */ /* 0x000fe20000f44270 */
[-C--:B------:R-:W-:Y:S01]  /*7820*/  FMUL R44, R44, R154.reuse ;  /* 0x0000009a2c2c7220 */ /* 0x080fe20000400000 */
[----:B------:R-:W-:Y:S01]  /*7830*/  ISETP.GT.AND P1, PT, R3, 0x18, PT ;  /* 0x000000180300780c */ /* 0x000fe20003f24270 */
[-C--:B------:R-:W-:Y:S01]  /*7840*/  FMUL R45, R45, R154.reuse ;  /* 0x0000009a2d2d7220 */ /* 0x080fe20000400000 */
[----:B------:R-:W-:Y:S01]  /*7850*/  F2FP.BF16.F32.PACK_AB R33, RZ, R33 ;  /* 0x00000021ff21723e */ /* 0x000fe200000010ff */
[----:B------:R-:W-:Y:S01]  /*7860*/  @P3 STG.E.U16 desc[UR36][R6.64+0x12], R31 ;  /* 0x0000121f06003986 */ /* 0x000fe2000c101524 */
[----:B------:R-:W-:Y:S01]  /*7870*/  ISETP.GT.AND P3, PT, R0, 0x8, P0 ;  /* 0x000000080000780c */ /* 0x000fe20000764270 */
[-C--:B------:R-:W-:Y:S01]  /*7880*/  FMUL R46, R46, R154.reuse ;  /* 0x0000009a2e2e7220 */ /* 0x080fe20000400000 */
[----:B------:R-:W-:Y:S01]  /*7890*/  ISETP.GT.AND P0, PT, R3, 0x19, PT ;  /* 0x000000190300780c */ /* 0x000fe20003f04270 */
[----:B------:R-:W-:Y:S01]  /*78a0*/  @P4 STG.E.U16 desc[UR36][R4.64+0x20], R32 ;  /* 0x0000202004004986 */ /* 0x000fe2000c101524 */
[C---:B------:R-:W-:Y:S01]  /*78b0*/  ISETP.GT.AND P4, PT, R0.reuse, RZ, P1 ;  /* 0x000000ff0000720c */ /* 0x040fe20000f84270 */
[----:B------:R-:W-:Y:S01]  /*78c0*/  FMUL R47, R47, R154 ;  /* 0x0000009a2f2f7220 */ /* 0x000fe20000400000 */
[----:B------:R-:W-:Y:S01]  /*78d0*/  F2FP.BF16.F32.PACK_AB R34, RZ, R34 ;  /* 0x00000022ff22723e */ /* 0x000fe200000010ff */
[----:B------:R-:W-:Y:S01]  /*78e0*/  @P5 STG.E.U16 desc[UR36][R4.64+0x22], R33 ;  /* 0x0000222104005986 */ /* 0x000fe2000c101524 */
[----:B------:R-:W-:Y:S01]  /*78f0*/  ISETP.GT.AND P5, PT, R0, RZ, P0 ;  /* 0x000000ff0000720c */ /* 0x000fe200007a4270 */
[----:B------:R-:W-:Y:S01]  /*7900*/  FMUL R48, R48, R154 ;  /* 0x0000009a30307220 */ /* 0x000fe20000400000 */
[----:B------:R-:W-:Y:S01]  /*7910*/  F2FP.BF16.F32.PACK_AB R35, RZ, R35 ;  /* 0x00000023ff23723e */ /* 0x000fe200000010ff */
[----:B------:R-:W-:Y:S01]  /*7920*/  @P2 STG.E.U16 desc[UR36][R6.64+0x20], R34 ;  /* 0x0000202206002986 */ /* 0x000fe2000c101524 */
[----:B------:R-:W-:Y:S01]  /*7930*/  F2FP.BF16.F32.PACK_AB R36, RZ, R36 ;  /* 0x00000024ff24723e */ /* 0x000fe200000010ff */
[-C--:B------:R-:W-:Y:S01]  /*7940*/  FMUL R49, R49, R154.reuse ;  /* 0x0000009a31317220 */ /* 0x080fe20000400000 */
[----:B------:R-:W-:Y:S01]  /*7950*/  ISETP.GT.AND P2, PT, R0, 0x8, P1 ;  /* 0x000000080000780c */ /* 0x000fe20000f44270 */
[----:B------:R-:W-:Y:S01]  /*7960*/  @P3 STG.E.U16 desc[UR36][R6.64+0x22], R35 ;  /* 0x0000222306003986 */ /* 0x000fe2000c101524 */
[----:B------:R-:W-:Y:S01]  /*7970*/  ISETP.GT.AND P1, PT, R3, 0x20, PT ;  /* 0x000000200300780c */ /* 0x000fe20003f24270 */
[-C--:B------:R-:W-:Y:S01]  /*7980*/  FMUL R50, R50, R154.reuse ;  /* 0x0000009a32327220 */ /* 0x080fe20000400000 */
[----:B------:R-:W-:Y:S01]  /*7990*/  F2FP.BF16.F32.PACK_AB R37, RZ, R37 ;  /* 0x00000025ff25723e */ /* 0x000fe200000010ff */
[----:B------:R-:W-:Y:S01]  /*79a0*/  @P4 STG.E.U16 desc[UR36][R4.64+0x30], R36 ;  /* 0x0000302404004986 */ /* 0x000fe2000c101524 */
[C---:B------:R-:W-:Y:S01]  /*79b0*/  ISETP.GT.AND P3, PT, R0.reuse, 0x8, P0 ;  /* 0x000000080000780c */ /* 0x040fe20000764270 */
[-C--:B------:R-:W-:Y:S01]  /*79c0*/  FMUL R51, R51, R154.reuse ;  /* 0x0000009a33337220 */ /* 0x080fe20000400000 */
[----:B------:R-:W-:Y:S01]  /*79d0*/  ISETP.GT.AND P0, PT, R3, 0x21, PT ;  /* 0x000000210300780c */ /* 0x000fe20003f04270 */
[----:B------:R-:W-:Y:S01]  /*79e0*/  @P5 STG.E.U16 desc[UR36][R4.64+0x32], R37 ;  /* 0x0000322504005986 */ /* 0x000fe2000c101524 */
[----:B------:R-:W-:Y:S01]  /*79f0*/  ISETP.GT.AND P4, PT, R0, RZ, P1 ;  /* 0x000000ff0000720c */ /* 0x000fe20000f84270 */
[----:B------:R-:W-:Y:S01]  /*7a00*/  FMUL R52, R52, R154 ;  /* 0x0000009a34347220 */ /* 0x000fe20000400000 */
[----:B------:R-:W-:Y:S01]  /*7a10*/  F2FP.BF16.F32.PACK_AB R38, RZ, R38 ;  /* 0x00000026ff26723e */ /* 0x000fe200000010ff */
[-C--:B------:R-:W-:Y:S01]  /*7a20*/  FMUL R53, R53, R154.reuse ;  /* 0x0000009a35357220 */ /* 0x080fe20000400000 */
        /* <DEDUP_REMOVED lines=325> */
[----:B------:R-:W-:Y:S01]  /*8e80*/  FMUL R151, R151, R154 ;  /* 0x0000009a97977220 */ /* 0x000fe20000400000 */
[----:B------:R-:W-:Y:S01]  /*8e90*/  ISETP.GT.AND P2, PT, R0, 0x8, P1 ;  /* 0x000000080000780c */ /* 0x000fe20000f44270 */
[----:B------:R-:W-:Y:S01]  /*8ea0*/  @P3 STG.E.U16 desc[UR36][R6.64+0x132], R103 ;  /* 0x0001326706003986 */ /* 0x000fe2000c101524 */
[----:B------:R-:W-:-:S02]  /*8eb0*/  ISETP.GT.AND P1, PT, R3, 0xa8, PT ;  /* 0x000000a80300780c */ /* 0x000fc40003f24270 */
[----:B------:R-:W-:Y:S01]  /*8ec0*/  F2FP.BF16.F32.PACK_AB R105, RZ, R105 ;  /* 0x00000069ff69723e */ /* 0x000fe200000010ff */
[----:B------:R-:W-:Y:S01]  /*8ed0*/  @P4 STG.E.U16 desc[UR36][R4.64+0x140], R104 ;  /* 0x0001406804004986 */ /* 0x000fe2000c101524 */
[C---:B------:R-:W-:Y:S02]  /*8ee0*/  ISETP.GT.AND P3, PT, R0.reuse, 0x8, P0 ;  /* 0x000000080000780c */ /* 0x040fe40000764270 */
[----:B------:R-:W-:Y:S01]  /*8ef0*/  ISETP.GT.AND P0, PT, R3, 0xa9, PT ;  /* 0x000000a90300780c */ /* 0x000fe20003f04270 */
[----:B------:R-:W-:Y:S01]  /*8f00*/  @P5 STG.E.U16 desc[UR36][R4.64+0x142], R105 ;  /* 0x0001426904005986 */ /* 0x000fe2000c101524 */
[C---:B------:R-:W-:Y:S02]  /*8f10*/  ISETP.GT.AND P4, PT, R0.reuse, RZ, P1 ;  /* 0x000000ff0000720c */ /* 0x040fe40000f84270 */
[----:B------:R-:W-:Y:S02]  /*8f20*/  F2FP.BF16.F32.PACK_AB R106, RZ, R106 ;  /* 0x0000006aff6a723e */ /* 0x000fe400000010ff */
[----:B------:R-:W-:-:S02]  /*8f30*/  ISETP.GT.AND P5, PT, R0, RZ, P0 ;  /* 0x000000ff0000720c */ /* 0x000fc400007a4270 */
[----:B------:R-:W-:Y:S01]  /*8f40*/  F2FP.BF16.F32.PACK_AB R107, RZ, R107 ;  /* 0x0000006bff6b723e */ /* 0x000fe200000010ff */
[----:B------:R-:W-:Y:S01]  /*8f50*/  @P2 STG.E.U16 desc[UR36][R6.64+0x140], R106 ;  /* 0x0001406a06002986 */ /* 0x000fe2000c101524 */
[----:B------:R-:W-:Y:S02]  /*8f60*/  F2FP.BF16.F32.PACK_AB R108, RZ, R108 ;  /* 0x0000006cff6c723e */ /* 0x000fe400000010ff */
[C---:B------:R-:W-:Y:S01]  /*8f70*/  ISETP.GT.AND P2, PT, R0.reuse, 0x8, P1 ;  /* 0x000000080000780c */ /* 0x040fe20000f44270 */
[----:B------:R-:W-:Y:S01]  /*8f80*/  @P3 STG.E.U16 desc[UR36][R6.64+0x142], R107 ;  /* 0x0001426b06003986 */ /* 0x000fe2000c101524 */
[----:B------:R-:W-:Y:S02]  /*8f90*/  ISETP.GT.AND P1, PT, R3, 0xb0, PT ;  /* 0x000000b00300780c */ /* 0x000fe40003f24270 */
[----:B------:R-:W-:Y:S01]  /*8fa0*/  F2FP.BF16.F32.PACK_AB R109, RZ, R109 ;  /* 0x0000006dff6d723e */ /* 0x000fe200000010ff */
[----:B------:R-:W-:Y:S01]  /*8fb0*/  @P4 STG.E.U16 desc[UR36][R4.64+0x150], R108 ;  /* 0x0001506c04004986 */ /* 0x000fe2000c101524 */
[----:B------:R-:W-:-:S02]  /*8fc0*/  ISETP.GT.AND P3, PT, R0, 0x8, P0 ;  /* 0x000000080000780c */ /* 0x000fc40000764270 */
[----:B------:R-:W-:Y:S01]  /*8fd0*/  ISETP.GT.AND P0, PT, R3, 0xb1, PT ;  /* 0x000000b10300780c */ /* 0x000fe20003f04270 */
[----:B------:R-:W-:Y:S01]  /*8fe0*/  @P5 STG.E.U16 desc[UR36][R4.64+0x152], R109 ;  /* 0x0001526d04005986 */ /* 0x000fe2000c101524 */
[C---:B------:R-:W-:Y:S02]  /*8ff0*/  ISETP.GT.AND P4, PT, R0.reuse, RZ, P1 ;  /* 0x000000ff0000720c */ /* 0x040fe40000f84270 */
[----:B------:R-:W-:Y:S02]  /*9000*/  F2FP.BF16.F32.PACK_AB R110, RZ, R110 ;  /* 0x0000006eff6e723e */ /* 0x000fe400000010ff */
[----:B------:R-:W-:Y:S02]  /*9010*/  ISETP.GT.AND P5, PT, R0, RZ, P0 ;  /* 0x000000ff0000720c */ /* 0x000fe400007a4270 */
[----:B------:R-:W-:Y:S01]  /*9020*/  F2FP.BF16.F32.PACK_AB R111, RZ, R111 ;  /* 0x0000006fff6f723e */ /* 0x000fe200000010ff */
[----:B------:R-:W-:Y:S01]  /*9030*/  @P2 STG.E.U16 desc[UR36][R6.64+0x150], R110 ;  /* 0x0001506e06002986 */ /* 0x000fe2000c101524 */
[----:B------:R-:W-:-:S02]  /*9040*/  F2FP.BF16.F32.PACK_AB R112, RZ, R112 ;  /* 0x00000070ff70723e */ /* 0x000fc400000010ff */
[C---:B------:R-:W-:Y:S01]  /*9050*/  ISETP.GT.AND P2, PT, R0.reuse, 0x8, P1 ;  /* 0x000000080000780c */ /* 0x040fe20000f44270 */
[----:B------:R-:W-:Y:S01]  /*9060*/  @P3 STG.E.U16 desc[UR36][R6.64+0x152], R111 ;  /* 0x0001526f06003986 */ /* 0x000fe2000c101524 */
[C---:B------:R-:W-:Y:S02]  /*9070*/  ISETP.GT.AND P1, PT, R3.reuse, 0xb8, PT ;  /* 0x000000b80300780c */ /* 0x040fe40003f24270 */
[----:B------:R-:W-:Y:S01]  /*9080*/  F2FP.BF16.F32.PACK_AB R113, RZ, R113 ;  /* 0x00000071ff71723e */ /* 0x000fe200000010ff */
[----:B------:R-:W-:Y:S01]  /*9090*/  @P4 STG.E.U16 desc[UR36][R4.64+0x160], R112 ;  /* 0x0001607004004986 */ /* 0x000fe2000c101524 */
[C---:B------:R-:W-:Y:S02]  /*90a0*/  ISETP.GT.AND P3, PT, R0.reuse, 0x8, P0 ;  /* 0x000000080000780c */ /* 0x040fe40000764270 */
[----:B------:R-:W-:Y:S01]  /*90b0*/  ISETP.GT.AND P0, PT, R3, 0xb9, PT ;  /* 0x000000b90300780c */ /* 0x000fe20003f04270 */
[----:B------:R-:W-:Y:S01]  /*90c0*/  @P5 STG.E.U16 desc[UR36][R4.64+0x162], R113 ;  /* 0x0001627104005986 */ /* 0x000fe2000c101524 */
[----:B------:R-:W-:-:S02]  /*90d0*/  ISETP.GT.AND P4, PT, R0, RZ, P1 ;  /* 0x000000ff0000720c */ /* 0x000fc40000f84270 */
[----:B------:R-:W-:Y:S02]  /*90e0*/  F2FP.BF16.F32.PACK_AB R114, RZ, R114 ;  /* 0x00000072ff72723e */ /* 0x000fe400000010ff */
[C---:B------:R-:W-:Y:S02]  /*90f0*/  ISETP.GT.AND P5, PT, R0.reuse, RZ, P0 ;  /* 0x000000ff0000720c */ /* 0x040fe400007a4270 */
[----:B------:R-:W-:Y:S01]  /*9100*/  F2FP.BF16.F32.PACK_AB R115, RZ, R115 ;  /* 0x00000073ff73723e */ /* 0x000fe200000010ff */
[----:B------:R-:W-:Y:S01]  /*9110*/  @P2 STG.E.U16 desc[UR36][R6.64+0x160], R114 ;  /* 0x0001607206002986 */ /* 0x000fe2000c101524 */
[----:B------:R-:W-:Y:S02]  /*9120*/  F2FP.BF16.F32.PACK_AB R116, RZ, R116 ;  /* 0x00000074ff74723e */ /* 0x000fe400000010ff */
        /* <DEDUP_REMOVED lines=65> */
[----:B------:R-:W-:Y:S02]  /*9540*/  ISETP.GT.AND P5, PT, R0, RZ, P0 ;  /* 0x000000ff0000720c */ /* 0x000fe400007a4270 */
[----:B------:R-:W-:Y:S02]  /*9550*/  F2FP.BF16.F32.PACK_AB R134, RZ, R134 ;  /* 0x00000086ff86723e */ /* 0x000fe400000010ff */
[----:B------:R-:W-:Y:S02]  /*9560*/  F2FP.BF16.F32.PACK_AB R135, RZ, R135 ;  /* 0x00000087ff87723e */ /* 0x000fe400000010ff */
[----:B------:R-:W-:Y:S01]  /*9570*/  F2FP.BF16.F32.PACK_AB R136, RZ, R136 ;  /* 0x00000088ff88723e */ /* 0x000fe200000010ff */
[----:B------:R-:W-:Y:S01]  /*9580*/  @P2 STG.E.U16 desc[UR36][R6.64+0x1b0], R134 ;  /* 0x0001b08606002986 */ /* 0x000fe2000c101524 */
[----:B------:R-:W-:-:S02]  /*9590*/  F2FP.BF16.F32.PACK_AB R137, RZ, R137 ;  /* 0x00000089ff89723e */ /* 0x000fc400000010ff */
[C---:B------:R-:W-:Y:S01]  /*95a0*/  ISETP.GT.AND P1, PT, R0.reuse, 0x8, P1 ;  /* 0x000000080000780c */ /* 0x040fe20000f24270 */
[----:B------:R-:W-:Y:S01]  /*95b0*/  @P3 STG.E.U16 desc[UR36][R6.64+0x1b2], R135 ;  /* 0x0001b28706003986 */ /* 0x000fe2000c101524 */
[C---:B------:R-:W-:Y:S02]  /*95c0*/  ISETP.GT.AND P2, PT, R0.reuse, 0x8, P0 ;  /* 0x000000080000780c */ /* 0x040fe40000744270 */
[C---:B------:R-:W-:Y:S01]  /*95d0*/  ISETP.GT.AND P0, PT, R3.reuse, 0xe9, PT ;  /* 0x000000e90300780c */ /* 0x040fe20003f04270 */
[----:B------:R-:W-:Y:S01]  /*95e0*/  @P4 STG.E.U16 desc[UR36][R4.64+0x1c0], R136 ;  /* 0x0001c08804004986 */ /* 0x000fe2000c101524 */
[----:B------:R-:W-:Y:S02]  /*95f0*/  ISETP.GT.AND P4, PT, R3, 0xe8, PT ;  /* 0x000000e80300780c */ /* 0x000fe40003f84270 */
[----:B------:R-:W-:Y:S01]  /*9600*/  F2FP.BF16.F32.PACK_AB R138, RZ, R138 ;  /* 0x0000008aff8a723e */ /* 0x000fe200000010ff */
[----:B------:R-:W-:Y:S01]  /*9610*/  @P5 STG.E.U16 desc[UR36][R4.64+0x1c2], R137 ;  /* 0x0001c28904005986 */ /* 0x000fe2000c101524 */
[----:B------:R-:W-:-:S02]  /*9620*/  ISETP.GT.AND P5, PT, R0, RZ, P4 ;  /* 0x000000ff0000720c */ /* 0x000fc400027a4270 */
[----:B------:R-:W-:Y:S01]  /*9630*/  F2FP.BF16.F32.PACK_AB R139, RZ, R139 ;  /* 0x0000008bff8b723e */ /* 0x000fe200000010ff */
[----:B------:R-:W-:Y:S01]  /*9640*/  @P1 STG.E.U16 desc[UR36][R6.64+0x1c0], R138 ;  /* 0x0001c08a06001986 */ /* 0x000fe2000c101524 */
[----:B------:R-:W-:Y:S02]  /*9650*/  F2FP.BF16.F32.PACK_AB R140, RZ, R140 ;  /* 0x0000008cff8c723e */ /* 0x000fe400000010ff */
[C---:B------:R-:W-:Y:S01]  /*9660*/  ISETP.GT.AND P3, PT, R0.reuse, RZ, P0 ;  /* 0x000000ff0000720c */ /* 0x040fe20000764270 */
[----:B------:R-:W-:Y:S01]  /*9670*/  @P2 STG.E.U16 desc[UR36][R6.64+0x1c2], R139 ;  /* 0x0001c28b06002986 */ /* 0x000fe2000c101524 */
[C---:B------:R-:W-:Y:S02]  /*9680*/  ISETP.GT.AND P4, PT, R0.reuse, 0x8, P4 ;  /* 0x000000080000780c */ /* 0x040fe40002784270 */
[----:B------:R-:W-:Y:S02]  /*9690*/  F2FP.BF16.F32.PACK_AB R141, RZ, R141 ;  /* 0x0000008dff8d723e */ /* 0x000fe400000010ff */
[----:B------:R-:W-:Y:S01]  /*96a0*/  F2FP.BF16.F32.PACK_AB R142, RZ, R142 ;  /* 0x0000008eff8e723e */ /* 0x000fe200000010ff */
[----:B------:R-:W-:Y:S01]  /*96b0*/  @P5 STG.E.U16 desc[UR36][R4.64+0x1d0], R140 ;  /* 0x0001d08c04005986 */ /* 0x000fe2000c101524 */
[----:B------:R-:W-:-:S02]  /*96c0*/  ISETP.GT.AND P5, PT, R0, 0x8, P0 ;  /* 0x000000080000780c */ /* 0x000fc400007a4270 */
[----:B------:R-:W-:Y:S02]  /*96d0*/  F2FP.BF16.F32.PACK_AB R143, RZ, R143 ;  /* 0x0000008fff8f723e */ /* 0x000fe400000010ff */
[C---:B------:R-:W-:Y:S01]  /*96e0*/  ISETP.GT.AND P0, PT, R3.reuse, 0xf1, PT ;  /* 0x000000f10300780c */ /* 0x040fe20003f04270 */
[----:B------:R-:W-:Y:S01]  /*96f0*/  @P3 STG.E.U16 desc[UR36][R4.64+0x1d2], R141 ;  /* 0x0001d28d04003986 */ /* 0x000fe2000c101524 */
[----:B------:R-:W-:Y:S02]  /*9700*/  ISETP.GT.AND P3, PT, R3, 0xf0, PT ;  /* 0x000000f00300780c */ /* 0x000fe40003f64270 */
[----:B------:R-:W-:Y:S01]  /*9710*/  F2FP.BF16.F32.PACK_AB R144, RZ, R144 ;  /* 0x00000090ff90723e */ /* 0x000fe200000010ff */
[----:B------:R-:W-:Y:S01]  /*9720*/  @P4 STG.E.U16 desc[UR36][R6.64+0x1d0], R142 ;  /* 0x0001d08e06004986 */ /* 0x000fe2000c101524 */
[C---:B------:R-:W-:Y:S02]  /*9730*/  ISETP.GT.AND P4, PT, R0.reuse, RZ, P3 ;  /* 0x000000ff0000720c */ /* 0x040fe40001f84270 */
[----:B------:R-:W-:Y:S01]  /*9740*/  F2FP.BF16.F32.PACK_AB R145, RZ, R145 ;  /* 0x00000091ff91723e */ /* 0x000fe200000010ff */
[----:B------:R-:W-:Y:S01]  /*9750*/  @P5 STG.E.U16 desc[UR36][R6.64+0x1d2], R143 ;  /* 0x0001d28f06005986 */ /* 0x000fe2000c101524 */
[----:B------:R-:W-:-:S02]  /*9760*/  ISETP.GT.AND P5, PT, R0, RZ, P0 ;  /* 0x000000ff0000720c */ /* 0x000fc400007a4270 */
[C---:B------:R-:W-:Y:S02]  /*9770*/  ISETP.GT.AND P2, PT, R3.reuse, 0xf8, PT ;  /* 0x000000f80300780c */ /* 0x040fe40003f44270 */
[----:B------:R-:W-:Y:S02]  /*9780*/  ISETP.GT.AND P1, PT, R3, 0xf9, PT ;  /* 0x000000f90300780c */ /* 0x000fe40003f24270 */
[C---:B------:R-:W-:Y:S02]  /*9790*/  ISETP.GT.AND P3, PT, R0.reuse, 0x8, P3 ;  /* 0x000000080000780c */ /* 0x040fe40001f64270 */
[C---:B------:R-:W-:Y:S01]  /*97a0*/  ISETP.GT.AND P0, PT, R0.reuse, 0x8, P0 ;  /* 0x000000080000780c */ /* 0x040fe20000704270 */
[----:B------:R-:W-:Y:S01]  /*97b0*/  @P4 STG.E.U16 desc[UR36][R4.64+0x1e0], R144 ;  /* 0x0001e09004004986 */ /* 0x000fe2000c101524 */
[C---:B------:R-:W-:Y:S02]  /*97c0*/  ISETP.GT.AND P4, PT, R0.reuse, RZ, P1 ;  /* 0x000000ff0000720c */ /* 0x040fe40000f84270 */
[----:B------:R-:W-:Y:S01]  /*97d0*/  F2FP.BF16.F32.PACK_AB R146, RZ, R146 ;  /* 0x00000092ff92723e */ /* 0x000fe200000010ff */
[----:B------:R-:W-:Y:S01]  /*97e0*/  @P5 STG.E.U16 desc[UR36][R4.64+0x1e2], R145 ;  /* 0x0001e29104005986 */ /* 0x000fe2000c101524 */
[----:B------:R-:W-:-:S02]  /*97f0*/  ISETP.GT.AND P5, PT, R0, RZ, P2 ;  /* 0x000000ff0000720c */ /* 0x000fc400017a4270 */
[C---:B------:R-:W-:Y:S02]  /*9800*/  ISETP.GT.AND P2, PT, R0.reuse, 0x8, P2 ;  /* 0x000000080000780c */ /* 0x040fe40001744270 */
[----:B------:R-:W-:Y:S01]  /*9810*/  F2FP.BF16.F32.PACK_AB R147, RZ, R147 ;  /* 0x00000093ff93723e */ /* 0x000fe200000010ff */
[----:B------:R-:W-:Y:S01]  /*9820*/  @P3 STG.E.U16 desc[UR36][R6.64+0x1e0], R146 ;  /* 0x0001e09206003986 */ /* 0x000fe2000c101524 */
[----:B------:R-:W-:Y:S02]  /*9830*/  ISETP.GT.AND P1, PT, R0, 0x8, P1 ;  /* 0x000000080000780c */ /* 0x000fe40000f24270 */
[----:B------:R-:W-:Y:S01]  /*9840*/  F2FP.BF16.F32.PACK_AB R148, RZ, R148 ;  /* 0x00000094ff94723e */ /* 0x000fe200000010ff */
[----:B------:R-:W-:Y:S01]  /*9850*/  @P0 STG.E.U16 desc[UR36][R6.64+0x1e2], R147 ;  /* 0x0001e29306000986 */ /* 0x000fe2000c101524 */
[----:B------:R-:W-:Y:S02]  /*9860*/  F2FP.BF16.F32.PACK_AB R149, RZ, R149 ;  /* 0x00000095ff95723e */ /* 0x000fe400000010ff */
[----:B------:R-:W-:Y:S01]  /*9870*/  F2FP.BF16.F32.PACK_AB R150, RZ, R150 ;  /* 0x00000096ff96723e */ /* 0x000fe200000010ff */
[----:B------:R-:W-:Y:S01]  /*9880*/  @P5 STG.E.U16 desc[UR36][R4.64+0x1f0], R148 ;  /* 0x0001f09404005986 */ /* 0x000fe2000c101524 */
[----:B------:R-:W-:-:S03]  /*9890*/  F2FP.BF16.F32.PACK_AB R151, RZ, R151 ;  /* 0x00000097ff97723e */ /* 0x000fc600000010ff */
[----:B------:R0:W-:Y:S02]  /*98a0*/  @P4 STG.E.U16 desc[UR36][R4.64+0x1f2], R149 ;  /* 0x0001f29504004986 */ /* 0x0001e4000c101524 */
[----:B0-----:R-:W-:Y:S02]  /*98b0*/  @P2 IMAD.MOV.U32 R4, RZ, RZ, R6 ;  /* 0x000000ffff042224 */ /* 0x001fe400078e0006 */
[----:B------:R-:W-:-:S05]  /*98c0*/  @P2 IMAD.MOV.U32 R5, RZ, RZ, R7 ;  /* 0x000000ffff052224 */ /* 0x000fca00078e0007 */
[----:B------:R0:W-:Y:S04]  /*98d0*/  @P2 STG.E.U16 desc[UR36][R4.64+0x1f0], R150 ;  /* 0x0001f09604002986 */ /* 0x0001e8000c101524 */
[----:B------:R0:W-:Y:S02]  /*98e0*/  @P1 STG.E.U16 desc[UR36][R6.64+0x1f2], R151 ;  /* 0x0001f29706001986 */ /* 0x0001e4000c101524 */
.L_x_282:
[----:B------:R-:W-:Y:S05]  /*98f0*/  BSYNC B0 ;  /* 0x0000000000007941 */ /* 0x000fea0003800000 */
.L_x_28:
[----:B------:R-:W-:Y:S01]  /*9900*/  ULDC UR4, c[0x0][0xc] ;  /* 0x0000030000047ab9 */ /* 0x000fe20000000800 */
[----:B------:R-:W-:Y:S01]  /*9910*/  ULDC UR5, c[0x0][0x10] ;  /* 0x0000040000057ab9 */ /* 0x000fe20000000800 */
[----:B0-----:R-:W0:Y:S01]  /*9920*/  LDC R3, c[0x0][0x14] ;  /* 0x00000500ff037b82 */ /* 0x001e220000000800 */
[----:B------:R-:W-:Y:S01]  /*9930*/  UIMAD.WIDE.U32 UR4, UR4, UR5, URZ ;  /* 0x00000005040472a5 */ /* 0x000fe2000f8e003f */
[----:B------:R-:W-:Y:S01]  /*9940*/  PRMT R0, RZ, 0x7610, R0 ;  /* 0x00007610ff007816 */ /* 0x000fe20000000000 */
[----:B----45:R-:W-:Y:S02]  /*9950*/  IMAD.MOV.U32 R152, RZ, RZ, -0x1 ;  /* 0xffffffffff987424 */ /* 0x030fe400078e00ff */
[----:B------:R-:W-:Y:S02]  /*9960*/  IMAD.MOV.U32 R23, RZ, RZ, -0x1 ;  /* 0xffffffffff177424 */ /* 0x000fe400078e00ff */
[----:B0-----:R-:W-:-:S04]  /*9970*/  IMAD.WIDE.U32 R16, R3, UR4, R16 ;  /* 0x0000000403107c25 */ /* 0x001fc8000f8e0010 */
[----:B------:R-:W-:Y:S01]  /*9980*/  IMAD R3, R3, UR5, RZ ;  /* 0x0000000503037c24 */ /* 0x000fe2000f8e02ff */
[----:B------:R-:W-:Y:S02]  /*9990*/  ULDC.64 UR4, c[0x0][0x650] ;  /* 0x0001940000047ab9 */ /* 0x000fe40000000a00 */
[----:B------:R-:W-:Y:S01]  /*99a0*/  ISETP.GE.U32.AND P0, PT, R16, UR4, PT ;  /* 0x0000000410007c0c */ /* 0x000fe2000bf06070 */
[----:B------:R-:W-:-:S05]  /*99b0*/  IMAD.IADD R17, R17, 0x1, R3 ;  /* 0x0000000111117824 */ /* 0x000fca00078e0203 */
[----:B------:R-:W-:-:S13]  /*99c0*/  ISETP.GE.U32.AND.EX P0, PT, R17, UR5, PT, P0 ;  /* 0x0000000511007c0c */ /* 0x000fda000bf06100 */
[----:B------:R-:W-:Y:S05]  /*99d0*/  @P0 BRA `(.L_x_283) ;  /* 0x0000000400640947 */ /* 0x000fea0003800000 */
[----:B------:R-:W0:Y:S01]  /*99e0*/  S2R R12, SR_CTAID.X ;  /* 0x00000000000c7919 */ /* 0x000e220000002500 */
[----:B------:R-:W4:Y:S01]  /*99f0*/  LDC.64 R10, c[0x0][0x628] ;  /* 0x00018a00ff0a7b82 */ /* 0x000f220000000a00 */
[----:B------:R-:W-:Y:S01]  /*9a00*/  ULDC UR4, c[0x0][0x150] ;  /* 0x0000540000047ab9 */ /* 0x000fe20000000800 */
[----:B-123--:R-:W-:Y:S01]  /*9a10*/  IMAD.MOV.U32 R8, RZ, RZ, R16 ;  /* 0x000000ffff087224 */ /* 0x00efe200078e0010 */
[----:B------:R-:W1:Y:S01]  /*9a20*/  S2R R24, SR_CTAID.Y ;  /* 0x0000000000187919 */ /* 0x000e620000002600 */
[----:B------:R-:W-:-:S04]  /*9a30*/  IMAD.MOV.U32 R9, RZ, RZ, R17 ;  /* 0x000000ffff097224 */ /* 0x000fc800078e0011 */
[----:B------:R-:W2:Y:S08]  /*9a40*/  LDC R21, c[0x0][0x144] ;  /* 0x00005100ff157b82 */ /* 0x000eb00000000800 */
[----:B------:R-:W3:Y:S08]  /*9a50*/  LDC R0, c[0x0][0x630] ;  /* 0x00018c00ff007b82 */ /* 0x000ef00000000800 */
[----:B------:R-:W1:Y:S01]  /*9a60*/  LDC.64 R14, c[0x0][0x620] ;  /* 0x00018800ff0e7b82 */ /* 0x000e620000000a00 */
[----:B----4-:R-:W-:-:S04]  /*9a70*/  ISETP.NE.U32.AND P0, PT, R10, RZ, PT ;  /* 0x000000ff0a00720c */ /* 0x010fc80003f05070 */
[----:B------:R-:W-:Y:S02]  /*9a80*/  ISETP.NE.AND.EX P0, PT, R11, RZ, PT, P0 ;  /* 0x000000ff0b00720c */ /* 0x000fe40003f05300 */
[----:B0-----:R-:W-:-:S05]  /*9a90*/  I2FP.F32.U32 R3, R12 ;  /* 0x0000000c00037245 */ /* 0x001fca0000201000 */
[----:B------:R-:W-:-:S04]  /*9aa0*/  FMUL R3, R3, UR4 ;  /* 0x0000000403037c20 */ /* 0x000fc80008400000 */
[----:B------:R0:W4:Y:S02]  /*9ab0*/  F2I.U32.TRUNC.NTZ R20, R3 ;  /* 0x0000000300147305 */ /* 0x000124000020f000 */
[----:B--23--:R-:W-:Y:S05]  /*9ac0*/  @!P0 BRA `(.L_x_284) ;  /* 0x0000000000288947 */ /* 0x00cfea0003800000 */
[----:B0-----:R-:W0:Y:S02]  /*9ad0*/  LDC R3, c[0x0][0x634] ;  /* 0x00018d00ff037b82 */ /* 0x001e240000000800 */
        /* <DEDUP_REMOVED lines=9> */
.L_x_284:
[----:B------:R-:W2:Y:S01]  /*9b70*/  LDC.64 R30, c[0x0][0x640] ;  /* 0x00019000ff1e7b82 */ /* 0x000ea20000000a00 */
[-CC-:B------:R-:W-:Y:S01]  /*9b80*/  SHF.R.U64 R23, R8, R0.reuse, R9.reuse ;  /* 0x0000000008177219 */ /* 0x180fe20000001209 */
[----:B----4-:R-:W-:Y:S01]  /*9b90*/  IMAD.MOV R20, RZ, RZ, -R20 ;  /* 0x000000ffff147224 */ /* 0x010fe200078e0a14 */
[----:B------:R-:W-:Y:S01]  /*9ba0*/  SHF.R.U32.HI R0, RZ, R0, R9 ;  /* 0x00000000ff007219 */ /* 0x000fe20000011609 */
[----:B------:R-:W-:Y:S01]  /*9bb0*/  ULDC UR4, c[0x0][0x154] ;  /* 0x0000550000047ab9 */ /* 0x000fe20000000800 */
[----:B0-----:R-:W-:Y:S01]  /*9bc0*/  IADD3 R3, P0, RZ, -R23, RZ ;  /* 0x80000017ff037210 */ /* 0x001fe20007f1e0ff */
[----:B------:R-:W-:Y:S02]  /*9bd0*/  IMAD R26, R21, R20, R12 ;  /* 0x00000014151a7224 */ /* 0x000fe400078e020c */
[----:B------:R-:W0:Y:S01]  /*9be0*/  LDC R6, c[0x0][0x618] ;  /* 0x00018600ff067b82 */ /* 0x000e220000000800 */
[----:B------:R-:W-:Y:S02]  /*9bf0*/  IMAD.MOV.U32 R7, RZ, RZ, 0x1 ;  /* 0x00000001ff077424 */ /* 0x000fe400078e00ff */
[----:B------:R-:W-:-:S04]  /*9c00*/  IMAD.X R5, RZ, RZ, ~R0, P0 ;  /* 0x000000ffff057224 */ /* 0x000fc800000e0e00 */
[-C--:B-1----:R-:W-:Y:S01]  /*9c10*/  IMAD R0, R5, R14.reuse, RZ ;  /* 0x0000000e05007224 */ /* 0x082fe200078e02ff */
[----:B------:R-:W1:Y:S01]  /*9c20*/  LDC R8, c[0x0][0x608] ;  /* 0x00018200ff087b82 */ /* 0x000e620000000800 */
[----:B------:R-:W-:-:S04]  /*9c30*/  IMAD.WIDE.U32 R4, R3, R14, R16 ;  /* 0x0000000e03047225 */ /* 0x000fc800078e0010 */
[----:B------:R-:W-:Y:S01]  /*9c40*/  IMAD R3, R3, R15, R0 ;  /* 0x0000000f03037224 */ /* 0x000fe200078e0200 */
[----:B------:R-:W-:Y:S02]  /*9c50*/  I2FP.F32.U32 R0, R24 ;  /* 0x0000001800007245 */ /* 0x000fe40000201000 */
[----:B------:R-:W3:Y:S01]  /*9c60*/  LDC R28, c[0x0][0x658] ;  /* 0x00019600ff1c7b82 */ /* 0x000ee20000000800 */
[----:B------:R-:W-:Y:S01]  /*9c70*/  IMAD.IADD R3, R5, 0x1, R3 ;  /* 0x0000000105037824 */ /* 0x000fe200078e0203 */
[----:B--2---:R-:W-:Y:S01]  /*9c80*/  ISETP.NE.U32.AND P0, PT, R30, RZ, PT ;  /* 0x000000ff1e00720c */ /* 0x004fe20003f05070 */
[----:B------:R-:W-:Y:S01]  /*9c90*/  FMUL R0, R0, UR4 ;  /* 0x0000000400007c20 */ /* 0x000fe20008400000 */
[----:B------:R-:W-:Y:S02]  /*9ca0*/  IMAD.MOV.U32 R5, RZ, RZ, -0x1 ;  /* 0xffffffffff057424 */ /* 0x000fe400078e00ff */
[----:B------:R-:W-:Y:S01]  /*9cb0*/  ISETP.NE.AND.EX P0, PT, R31, RZ, PT, P0 ;  /* 0x000000ff1f00720c */ /* 0x000fe20003f05300 */
[----:B------:R2:W4:Y:S01]  /*9cc0*/  F2I.U32.TRUNC.NTZ R13, R0 ;  /* 0x00000000000d7305 */ /* 0x000522000020f000 */
[----:B------:R-:W2:Y:S01]  /*9cd0*/  LDC R15, c[0x0][0x148] ;  /* 0x00005200ff0f7b82 */ /* 0x000ea20000000800 */
[----:B0-----:R-:W-:-:S02]  /*9ce0*/  SHF.R.U64 R12, R4, R6, R3 ;  /* 0x00000006040c7219 */ /* 0x001fc40000001203 */
[----:B------:R-:W-:-:S05]  /*9cf0*/  SHF.R.U32.HI R3, RZ, R6, R3 ;  /* 0x00000006ff037219 */ /* 0x000fca0000011603 */
[----:B------:R-:W0:Y:S01]  /*9d00*/  LDC R20, c[0x0][0x600] ;  /* 0x00018000ff147b82 */ /* 0x000e220000000800 */
[-CC-:B-1----:R-:W-:Y:S02]  /*9d10*/  SHF.R.U64 R10, R12, R8.reuse, R3.reuse ;  /* 0x000000080c0a7219 */ /* 0x182fe40000001203 */
[----:B------:R-:W-:-:S05]  /*9d20*/  SHF.R.U32.HI R3, RZ, R8, R3 ;  /* 0x00000008ff037219 */ /* 0x000fca0000011603 */
[----:B------:R-:W1:Y:S01]  /*9d30*/  LDC R21, c[0x0][0x648] ;  /* 0x00019200ff157b82 */ /* 0x000e620000000800 */
[-C--:B---3--:R-:W-:Y:S02]  /*9d40*/  SHF.L.U32 R4, R5, R28.reuse, RZ ;  /* 0x0000001c05047219 */ /* 0x088fe400000006ff */
[-CC-:B------:R-:W-:Y:S02]  /*9d50*/  SHF.R.U64 R14, R10, R28.reuse, R3.reuse ;  /* 0x0000001c0a0e7219 */ /* 0x180fe40000001203 */
[----:B------:R-:W-:Y:S02]  /*9d60*/  SHF.R.U32.HI R5, RZ, R28, R3 ;  /* 0x0000001cff057219 */ /* 0x000fe40000011603 */
[----:B------:R-:W-:Y:S01]  /*9d70*/  LOP3.LUT R153, RZ, R4, RZ, 0x33, !PT ;  /* 0x00000004ff997212 */ /* 0x000fe200078e33ff */
[----:B------:R-:W3:Y:S01]  /*9d80*/  LDC R25, c[0x0][0x638] ;  /* 0x00018e00ff197b82 */ /* 0x000ee20000000800 */
[----:B------:R-:W-:Y:S01]  /*9d90*/  SHF.L.U32 R28, R7, R28, RZ ;  /* 0x0000001c071c7219 */ /* 0x000fe200000006ff */
[----:B------:R-:W-:-:S06]  /*9da0*/  IMAD.MOV.U32 R4, RZ, RZ, R14 ;  /* 0x000000ffff047224 */ /* 0x000fcc00078e000e */
[----:B------:R-:W0:Y:S01]  /*9db0*/  LDC R27, c[0x0][0x610] ;  /* 0x00018400ff1b7b82 */ /* 0x000e220000000800 */
[----:B----4-:R-:W-:Y:S05]  /*9dc0*/  @!P0 BRA `(.L_x_285) ;  /* 0x0000000000288947 */ /* 0x010fea0003800000 */
[----:B------:R-:W4:Y:S02]  /*9dd0*/  LDC R3, c[0x0][0x64c] ;  /* 0x00019300ff037b82 */ /* 0x000f240000000800 */
[----:B----4-:R-:W-:-:S05]  /*9de0*/  IADD3 R3, P0, R14, R3, RZ ;  /* 0x000000030e037210 */ /* 0x010fca0007f1e0ff */
        /* <DEDUP_REMOVED lines=8> */
.L_x_285:
[----:B------:R-:W-:Y:S01]  /*9e70*/  ISETP.NE.AND P0, PT, R2, 0x1, PT ;  /* 0x000000010200780c */ /* 0x000fe20003f05270 */
[----:B------:R-:W-:Y:S01]  /*9e80*/  IMAD.MOV R13, RZ, RZ, -R13 ;  /* 0x000000ffff0d7224 */ /* 0x000fe200078e0a0d */
[----:B-12---:R-:W-:Y:S01]  /*9e90*/  SHF.R.U64 R0, R4, R21, R5 ;  /* 0x0000001504007219 */ /* 0x006fe20000001205 */
[----:B0-----:R-:W-:Y:S01]  /*9ea0*/  VIADD R5, R20, 0xffffffff ;  /* 0xffffffff14057836 */ /* 0x001fe20000000000 */
[----:B------:R-:W-:-:S03]  /*9eb0*/  LOP3.LUT R153, R10, R153, RZ, 0xc0, !PT ;  /* 0x000000990a997212 */ /* 0x000fc600078ec0ff */
[----:B------:R-:W-:Y:S01]  /*9ec0*/  IMAD.MOV R3, RZ, RZ, -R0 ;  /* 0x000000ffff037224 */ /* 0x000fe200078e0a00 */
[----:B------:R-:W-:Y:S01]  /*9ed0*/  LOP3.LUT R5, R12, R5, RZ, 0xc0, !PT ;  /* 0x000000050c057212 */ /* 0x000fe200078ec0ff */
[----:B------:R-:W-:Y:S02]  /*9ee0*/  IMAD R153, R28, R0, R153 ;  /* 0x000000001c997224 */ /* 0x000fe400078e0299 */
[----:B---3--:R-:W-:Y:S02]  /*9ef0*/  IMAD R0, R3, R25, R14 ;  /* 0x0000001903007224 */ /* 0x008fe400078e020e */
[----:B------:R-:W-:Y:S02]  /*9f00*/  @P0 IMAD R26, R15, R13, R24 ;  /* 0x0000000d0f1a0224 */ /* 0x000fe400078e0218 */
[----:B------:R-:W-:Y:S02]  /*9f10*/  IMAD R4, R0, R20, R5 ;  /* 0x0000001400047224 */ /* 0x000fe400078e0205 */
[----:B------:R-:W-:-:S02]  /*9f20*/  IMAD R153, R153, R27, R26 ;  /* 0x0000001b99997224 */ /* 0x000fc400078e021a */
[----:B------:R-:W-:-:S03]  /*9f30*/  IMAD.MOV.U32 R3, RZ, RZ, 0x1 ;  /* 0x00000001ff037424 */ /* 0x000fc600078e00ff */
[----:B------:R-:W-:Y:S02]  /*9f40*/  SEL R152, R4, R153, !P0 ;  /* 0x0000009904987207 */ /* 0x000fe40004000000 */
[----:B------:R-:W-:Y:S02]  /*9f50*/  PRMT R0, R3, 0x7610, R0 ;  /* 0x0000761003007816 */ /* 0x000fe40000000000 */
[----:B------:R-:W-:-:S07]  /*9f60*/  SEL R153, R153, R4, !P0 ;  /* 0x0000000499997207 */ /* 0x000fce0004000000 */
.L_x_283:
[----:B------:R-:W-:-:S13]  /*9f70*/  LOP3.LUT P0, RZ, R0, 0xff, RZ, 0xc0, !PT ;  /* 0x000000ff00ff7812 */ /* 0x000fda000780c0ff */
[----:B------:R-:W-:Y:S05]  /*9f80*/  @P0 BRA `(.L_x_286) ;  /* 0xffffff6c00f00947 */ /* 0x000fea000383ffff */
[----:B------:R-:W-:Y:S05]  /*9f90*/  EXIT ;  /* 0x000000000000794d */ /* 0x000fea0003800000 */
.L_x_3:
[----:B0-----:R-:W-:Y:S01]  /*9fa0*/  ULDC.64 UR4, c[0x0][0x650] ;  /* 0x0001940000047ab9 */ /* 0x001fe20000000a00 */
        /* <DEDUP_REMOVED lines=25> */
.L_x_288:
[--C-:B------:R-:W-:Y:S01]  /*a140*/  SHF.R.U64 R12, R10, R14, R11.reuse ;  /* 0x0000000e0a0c7219 */ /* 0x100fe2000000120b */
[----:B------:R-:W0:Y:S01]  /*a150*/  LDC R22, c[0x0][0x618] ;  /* 0x00018600ff167b82 */ /* 0x000e220000000800 */
[----:B------:R-:W-:Y:S01]  /*a160*/  I2FP.F32.U32 R6, R4 ;  /* 0x0000000400067245 */ /* 0x000fe20000201000 */
[----:B------:R-:W-:Y:S01]  /*a170*/  ULDC UR4, c[0x0][0x150] ;  /* 0x0000540000047ab9 */ /* 0x000fe20000000800 */
[----:B------:R-:W-:Y:S02]  /*a180*/  SHF.R.U32.HI R5, RZ, R14, R11 ;  /* 0x0000000eff057219 */ /* 0x000fe4000001160b */
[----:B------:R-:W-:Y:S01]  /*a190*/  IADD3 R9, P0, RZ, -R12, RZ ;  /* 0x8000000cff097210 */ /* 0x000fe20007f1e0ff */
[----:B------:R-:W-:Y:S01]  /*a1a0*/  FMUL R11, R6, UR4 ;  /* 0x00000004060b7c20 */ /* 0x000fe20008400000 */
[----:B------:R-:W-:Y:S01]  /*a1b0*/  ULDC UR4, c[0x0][0x154] ;  /* 0x0000550000047ab9 */ /* 0x000fe20000000800 */
[----:B------:R-:W1:Y:S02]  /*a1c0*/  LDC.64 R24, c[0x0][0x640] ;  /* 0x00019000ff187b82 */ /* 0x000e640000000a00 */
[----:B------:R-:W-:-:S02]  /*a1d0*/  IMAD.X R5, RZ, RZ, ~R5, P0 ;  /* 0x000000ffff057224 */ /* 0x000fc400000e0e05 */
[----:B------:R-:W2:Y:S01]  /*a1e0*/  F2I.U32.TRUNC.NTZ R11, R11 ;  /* 0x0000000b000b7305 */ /* 0x000ea2000020f000 */
[----:B------:R-:W-:-:S03]  /*a1f0*/  IMAD.WIDE.U32 R6, R9, R20, R16 ;  /* 0x0000001409067225 */ /* 0x000fc600078e0010 */
[----:B------:R-:W3:Y:S01]  /*a200*/  LDC R13, c[0x0][0x144] ;  /* 0x00005100ff0d7b82 */ /* 0x000ee20000000800 */
[----:B------:R-:W-:-:S04]  /*a210*/  IMAD R8, R5, R20, RZ ;  /* 0x0000001405087224 */ /* 0x000fc800078e02ff */
[----:B------:R-:W-:Y:S02]  /*a220*/  IMAD R5, R9, R21, R8 ;  /* 0x0000001509057224 */ /* 0x000fe400078e0208 */
[----:B------:R-:W-:Y:S01]  /*a230*/  IMAD.MOV.U32 R8, RZ, RZ, -0x1 ;  /* 0xffffffffff087424 */ /* 0x000fe200078e00ff */
[----:B------:R-:W4:Y:S01]  /*a240*/  LDC R14, c[0x0][0x608] ;  /* 0x00018200ff0e7b82 */ /* 0x000f220000000800 */
[----:B------:R-:W-:Y:S01]  /*a250*/  IMAD.IADD R5, R7, 0x1, R5 ;  /* 0x0000000107057824 */ /* 0x000fe200078e0205 */
[----:B------:R-:W-:-:S04]  /*a260*/  I2FP.F32.U32 R7, R3 ;  /* 0x0000000300077245 */ /* 0x000fc80000201000 */
[-C--:B0-----:R-:W-:Y:S01]  /*a270*/  SHF.R.U64 R10, R6, R22.reuse, R5 ;  /* 0x00000016060a7219 */ /* 0x081fe20000001205 */
[----:B--2---:R-:W-:Y:S01]  /*a280*/  IMAD.MOV R6, RZ, RZ, -R11 ;  /* 0x000000ffff067224 */ /* 0x004fe200078e0a0b */
[----:B------:R-:W0:Y:S01]  /*a290*/  LDC R9, c[0x0][0x658] ;  /* 0x00019600ff097b82 */ /* 0x000e220000000800 */
[----:B-1----:R-:W-:Y:S01]  /*a2a0*/  ISETP.NE.U32.AND P0, PT, R24, RZ, PT ;  /* 0x000000ff1800720c */ /* 0x002fe20003f05070 */
[----:B------:R-:W-:Y:S01]  /*a2b0*/  FMUL R7, R7, UR4 ;  /* 0x0000000407077c20 */ /* 0x000fe20008400000 */
[----:B------:R-:W-:Y:S02]  /*a2c0*/  SHF.R.U32.HI R5, RZ, R22, R5 ;  /* 0x00000016ff057219 */ /* 0x000fe40000011605 */
[----:B------:R-:W-:-:S03]  /*a2d0*/  ISETP.NE.AND.EX P0, PT, R25, RZ, PT, P0 ;  /* 0x000000ff1900720c */ /* 0x000fc60003f05300 */
[----:B------:R-:W1:Y:S01]  /*a2e0*/  LDC R20, c[0x0][0x148] ;  /* 0x00005200ff147b82 */ /* 0x000e620000000800 */
[----:B---3--:R-:W-:Y:S02]  /*a2f0*/  IMAD R23, R13, R6, R4 ;  /* 0x000000060d177224 */ /* 0x008fe400078e0204 */
[----:B------:R-:W-:-:S05]  /*a300*/  IMAD.MOV.U32 R6, RZ, RZ, 0x1 ;  /* 0x00000001ff067424 */ /* 0x000fca00078e00ff */
[----:B------:R-:W2:Y:S01]  /*a310*/  LDC R21, c[0x0][0x600] ;  /* 0x00018000ff157b82 */ /* 0x000ea20000000800 */
[-CC-:B----4-:R-:W-:Y:S02]  /*a320*/  SHF.R.U64 R13, R10, R14.reuse, R5.reuse ;  /* 0x0000000e0a0d7219 */ /* 0x190fe40000001205 */
[----:B------:R-:W-:Y:S02]  /*a330*/  SHF.R.U32.HI R4, RZ, R14, R5 ;  /* 0x0000000eff047219 */ /* 0x000fe40000011605 */
[----:B------:R3:W4:Y:S03]  /*a340*/  F2I.U32.TRUNC.NTZ R14, R7 ;  /* 0x00000007000e7305 */ /* 0x000726000020f000 */
[----:B------:R-:W1:Y:S01]  /*a350*/  LDC R26, c[0x0][0x648] ;  /* 0x00019200ff1a7b82 */ /* 0x000e620000000800 */
[-C--:B0-----:R-:W-:Y:S02]  /*a360*/  SHF.R.U64 R15, R13, R9.reuse, R4 ;  /* 0x000000090d0f7219 */ /* 0x081fe40000001204 */
[----:B------:R-:W-:-:S02]  /*a370*/  SHF.L.U32 R8, R8, R9, RZ ;  /* 0x0000000908087219 */ /* 0x000fc400000006ff */
[-C--:B------:R-:W-:Y:S01]  /*a380*/  SHF.R.U32.HI R5, RZ, R9.reuse, R4 ;  /* 0x00000009ff057219 */ /* 0x080fe20000011604 */
[----:B------:R-:W-:Y:S01]  /*a390*/  IMAD.MOV.U32 R4, RZ, RZ, R15 ;  /* 0x000000ffff047224 */ /* 0x000fe200078e000f */
[----:B------:R-:W-:Y:S01]  /*a3a0*/  SHF.L.U32 R22, R6, R9, RZ ;  /* 0x0000000906167219 */ /* 0x000fe200000006ff */
[----:B------:R-:W0:Y:S01]  /*a3b0*/  LDC R27, c[0x0][0x638] ;  /* 0x00018e00ff1b7b82 */ /* 0x000e220000000800 */
[----:B------:R-:W-:-:S07]  /*a3c0*/  LOP3.LUT R28, RZ, R8, RZ, 0x33, !PT ;  /* 0x00000008ff1c7212 */ /* 0x000fce00078e33ff */
        /* <DEDUP_REMOVED lines=12> */
.L_x_289:
[----:B------:R-:W-:Y:S01]  /*a490*/  ISETP.NE.AND P0, PT, R2, 0x1, PT ;  /* 0x000000010200780c */ /* 0x000fe20003f05270 */
[----:B--2---:R-:W-:Y:S01]  /*a4a0*/  VIADD R7, R21, 0xffffffff ;  /* 0xffffffff15077836 */ /* 0x004fe20000000000 */
[----:B-1----:R-:W-:Y:S01]  /*a4b0*/  SHF.R.U64 R5, R4, R26, R5 ;  /* 0x0000001a04057219 */ /* 0x002fe20000001205 */
[----:B------:R-:W-:Y:S01]  /*a4c0*/  IMAD.MOV R14, RZ, RZ, -R14 ;  /* 0x000000ffff0e7224 */ /* 0x000fe200078e0a0e */
[----:B------:R-:W-:Y:S01]  /*a4d0*/  LOP3.LUT R4, R13, R28, RZ, 0xc0, !PT ;  /* 0x0000001c0d047212 */ /* 0x000fe200078ec0ff */
[----:B------:R-:W-:Y:S01]  /*a4e0*/  IMAD.MOV.U32 R8, RZ, RZ, R12 ;  /* 0x000000ffff087224 */ /* 0x000fe200078e000c */
[----:B------:R-:W-:Y:S01]  /*a4f0*/  LOP3.LUT R10, R10, R7, RZ, 0xc0, !PT ;  /* 0x000000070a0a7212 */ /* 0x000fe200078ec0ff */
[----:B------:R-:W-:Y:S02]  /*a500*/  IMAD.MOV R6, RZ, RZ, -R5 ;  /* 0x000000ffff067224 */ /* 0x000fe400078e0a05 */
[----:B------:R-:W-:-:S04]  /*a510*/  IMAD R4, R22, R5, R4 ;  /* 0x0000000516047224 */ /* 0x000fc800078e0204 */
[----:B------:R-:W-:Y:S02]  /*a520*/  @P0 IMAD R23, R20, R14, R3 ;  /* 0x0000000e14170224 */ /* 0x000fe400078e0203 */
[----:B0-----:R-:W-:Y:S02]  /*a530*/  IMAD R3, R6, R27, R15 ;  /* 0x0000001b06037224 */ /* 0x001fe400078e020f */
[----:B------:R-:W-:Y:S02]  /*a540*/  IMAD R7, R4, R29, R23 ;  /* 0x0000001d04077224 */ /* 0x000fe400078e0217 */
[----:B------:R-:W-:Y:S02]  /*a550*/  IMAD R4, R3, R21, R10 ;  /* 0x0000001503047224 */ /* 0x000fe400078e020a */
[----:B------:R-:W-:-:S03]  /*a560*/  IMAD.MOV.U32 R6, RZ, RZ, 0x1 ;  /* 0x00000001ff067424 */ /* 0x000fc600078e00ff */
[----:B------:R-:W-:Y:S02]  /*a570*/  SEL R9, R4, R7, !P0 ;  /* 0x0000000704097207 */ /* 0x000fe40004000000 */
[----:B------:R-:W-:-:S07]  /*a580*/  SEL R7, R7, R4, !P0 ;  /* 0x0000000407077207 */ /* 0x000fce0004000000 */
.L_x_287:
[----:B------:R-:W-:-:S08]  /*a590*/  NOP ;  /* 0x0000000000007918 */ /* 0x000fd00000000000 */
[----:B------:R-:W0:-:S00]  /*a5a0*/  USETMAXREG.DEALLOC.CTAPOOL 0x28 ;  /* 0x00000028000079c8 */ /* 0x000e0000080e0500 */
[----:B0-----:R-:W-:-:S13]  /*a5b0*/  ISETP.NE.AND P0, PT, R0, RZ, PT ;  /* 0x000000ff0000720c */ /* 0x001fda0003f05270 */
[----:B------:R-:W-:Y:S05]  /*a5c0*/  @P0 EXIT ;  /* 0x000000000000094d */ /* 0x000fea0003800000 */
[----:B------:R-:W-:Y:S01]  /*a5d0*/  LOP3.LUT P0, RZ, R6, 0xff, RZ, 0xc0, !PT ;  /* 0x000000ff06ff7812 */ /* 0x000fe2000780c0ff */
[----:B------:R-:W-:Y:S02]  /*a5e0*/  IMAD.MOV.U32 R0, RZ, RZ, 0x1 ;  /* 0x00000001ff007424 */ /* 0x000fe400078e00ff */
[----:B------:R-:W-:-:S10]  /*a5f0*/  IMAD.MOV.U32 R12, RZ, RZ, RZ ;  /* 0x000000ffff0c7224 */ /* 0x000fd400078e00ff */
[----:B------:R-:W-:Y:S05]  /*a600*/  @!P0 BRA `(.L_x_290) ;  /* 0x0000000c00308947 */ /* 0x000fea0003800000 */
[----:B------:R-:W0:Y:S01]  /*a610*/  LDC R0, c[0x0][0x28c] ;  /* 0x0000a300ff007b82 */ /* 0x000e220000000800 */
[----:B------:R-:W-:Y:S01]  /*a620*/  ULDC UR5, c[0x0][0x600] ;  /* 0x0001800000057ab9 */ /* 0x000fe20000000800 */
[----:B------:R-:W-:Y:S01]  /*a630*/  ULDC UR4, c[0x0][0xc] ;  /* 0x0000030000047ab9 */ /* 0x000fe20000000800 */
[----:B------:R-:W-:Y:S01]  /*a640*/  UIADD3 UR16, UR5, -0x1, URZ ;  /* 0xffffffff05107890 */ /* 0x000fe2000fffe03f */
[C---:B------:R-:W-:Y:S01]  /*a650*/  LOP3.LUT P2, RZ, R18.reuse, 0x7f, RZ, 0xc0, !PT ;  /* 0x0000007f12ff7812 */ /* 0x040fe2000784c0ff */
[----:B------:R-:W-:Y:S01]  /*a660*/  ULDC UR6, c[0x0][0x658] ;  /* 0x0001960000067ab9 */ /* 0x000fe20000000800 */
[----:B------:R-:W-:Y:S01]  /*a670*/  ULDC UR5, c[0x0][0x10] ;  /* 0x0000040000057ab9 */ /* 0x000fe20000000800 */
[----:B------:R-:W-:Y:S01]  /*a680*/  UMOV UR7, 0xffffffff ;  /* 0xffffffff00077882 */ /* 0x000fe20000000000 */
[----:B------:R-:W-:Y:S01]  /*a690*/  UMOV UR8, 0x1 ;  /* 0x0000000100087882 */ /* 0x000fe20000000000 */
[----:B------:R-:W-:Y:S01]  /*a6a0*/  UIMAD.WIDE.U32 UR4, UR4, UR5, URZ ;  /* 0x00000005040472a5 */ /* 0x000fe2000f8e003f */
[----:B------:R-:W-:Y:S01]  /*a6b0*/  LOP3.LUT P0, RZ, R18, 0x1f, RZ, 0xc0, !PT ;  /* 0x0000001f12ff7812 */ /* 0x000fe2000780c0ff */
[----:B------:R-:W-:Y:S01]  /*a6c0*/  USHF.L.U32 UR7, UR7, UR6, URZ ;  /* 0x0000000607077299 */ /* 0x000fe2000800063f */
[----:B------:R-:W-:Y:S01]  /*a6d0*/  BSSY B0, `(.L_x_290) ;  /* 0x00000bf000007945 */ /* 0x000fe20003800000 */
[----:B------:R-:W-:Y:S01]  /*a6e0*/  USHF.L.U32 UR18, UR8, UR6, URZ ;  /* 0x0000000608127299 */ /* 0x000fe2000800063f */
[----:B------:R-:W-:Y:S01]  /*a6f0*/  IMAD.MOV.U32 R13, RZ, RZ, 0x1 ;  /* 0x00000001ff0d7424 */ /* 0x000fe200078e00ff */
[----:B------:R-:W-:Y:S01]  /*a700*/  LOP3.LUT R11, R19, 0x2, RZ, 0xfc, !PT ;  /* 0x00000002130b7812 */ /* 0x000fe200078efcff */
[----:B------:R-:W-:Y:S01]  /*a710*/  ULDC UR6, c[0x0][0x14] ;  /* 0x0000050000067ab9 */ /* 0x000fe20000000800 */
[----:B------:R-:W-:Y:S01]  /*a720*/  PLOP3.LUT P0, PT, P0, P2, PT, 0x8a, 0x0 ;  /* 0x000000000000781c */ /* 0x000fe20000705172 */
[----:B------:R-:W-:Y:S01]  /*a730*/  UIMAD.WIDE.U32 UR20, UR4, UR6, URZ ;  /* 0x00000006041472a5 */ /* 0x000fe2000f8e003f */
[----:B------:R-:W-:Y:S01]  /*a740*/  IMAD.MOV.U32 R12, RZ, RZ, RZ ;  /* 0x000000ffff0c7224 */ /* 0x000fe200078e00ff */
[----:B------:R-:W-:-:S02]  /*a750*/  UIMAD UR13, UR5, UR6, URZ ;  /* 0x00000006050d72a4 */ /* 0x000fc4000f8e023f */
[----:B------:R-:W-:Y:S01]  /*a760*/  ULOP3.LUT UR17, URZ, UR7, URZ, 0x33, !UPT ;  /* 0x000000073f117292 */ /* 0x000fe2000f8e333f */
[----:B0-----:R-:W-:Y:S01]  /*a770*/  VIADD R0, R0, 0x3f ;  /* 0x0000003f00007836 */ /* 0x001fe20000000000 */
[----:B------:R-:W-:Y:S01]  /*a780*/  UIADD3 UR13, UR21, UR13, URZ ;  /* 0x0000000d150d7290 */ /* 0x000fe2000fffe03f */
[----:B------:R-:W-:-:S03]  /*a790*/  ULDC.64 UR22, c[0x0][0x198] ;  /* 0x0000660000167ab9 */ /* 0x000fc60000000a00 */
[----:B------:R-:W-:-:S04]  /*a7a0*/  SHF.R.S32.HI R3, RZ, 0x1f, R0 ;  /* 0x0000001fff037819 */ /* 0x000fc80000011400 */
[----:B------:R-:W-:Y:S01]  /*a7b0*/  LEA.HI R3, R3, R0, RZ, 0x6 ;  /* 0x0000000003037211 */ /* 0x000fe200078f30ff */
[----:B------:R-:W-:-:S03]  /*a7c0*/  IMAD.MOV.U32 R0, RZ, RZ, 0x1 ;  /* 0x00000001ff007424 */ /* 0x000fc600078e00ff */
[----:B------:R-:W-:-:S05]  /*a7d0*/  SHF.R.S32.HI R3, RZ, 0x6, R3 ;  /* 0x00000006ff037819 */ /* 0x000fca0000011403 */
[----:B------:R-:W-:-:S07]  /*a7e0*/  VIADD R10, R3, 0x1 ;  /* 0x00000001030a7836 */ /* 0x000fce0000000000 */
.L_x_302:
[----:B------:R-:W-:-:S03]  /*a7f0*/  UMOV UR4, 0xffffffff ;  /* 0xffffffff00047882 */ /* 0x000fc60000000000 */
[----:B------:R-:W-:Y:S05]  /*a800*/  BRA.DIV UR4, `(.L_x_291) ;  /* 0x0000000e04c07947 */ /* 0x000fea000b800000 */
[----:B------:R-:W-:-:S13]  /*a810*/  ELECT P6, URZ, PT ;  /* 0x00000000003f782f */ /* 0x000fda00038c0000 */
.L_x_314:
[----:B------:R-:W0:Y:S01]  /*a820*/  LDC R4, c[0x0][0x28c] ;  /* 0x0000a300ff047b82 */ /* 0x000e220000000800 */
[----:B------:R-:W-:Y:S01]  /*a830*/  BSSY B1, `(.L_x_292) ;  /* 0x0000037000017945 */ /* 0x000fe20003800000 */
[----:B0-----:R-:W-:-:S13]  /*a840*/  ISETP.LT.OR P6, PT, R4, 0x1, !P6 ;  /* 0x000000010400780c */ /* 0x001fda00077c1670 */
[----:B------:R-:W-:Y:S05]  /*a850*/  @P6 BRA `(.L_x_293) ;  /* 0x0000000000d06947 */ /* 0x000fea0003800000 */
[----:B------:R-:W-:Y:S02]  /*a860*/  IMAD.SHL.U32 R15, R9, 0x100, RZ ;  /* 0x00000100090f7824 */ /* 0x000fe400078e00ff */
[----:B------:R-:W-:Y:S02]  /*a870*/  IMAD.SHL.U32 R18, R7, 0x80, RZ ;  /* 0x0000008007127824 */ /* 0x000fe400078e00ff */
[----:B------:R-:W-:Y:S02]  /*a880*/  IMAD.MOV.U32 R20, RZ, RZ, RZ ;  /* 0x000000ffff147224 */ /* 0x000fe400078e00ff */
[----:B------:R-:W-:Y:S02]  /*a890*/  IMAD.MOV.U32 R4, RZ, RZ, R10 ;  /* 0x000000ffff047224 */ /* 0x000fe400078e000a */
[----:B------:R-:W-:Y:S02]  /*a8a0*/  IMAD.MOV.U32 R5, RZ, RZ, R0 ;  /* 0x000000ffff057224 */ /* 0x000fe400078e0000 */
[----:B------:R-:W-:-:S07]  /*a8b0*/  IMAD.MOV.U32 R6, RZ, RZ, R12 ;  /* 0x000000ffff067224 */ /* 0x000fce00078e000c */
.L_x_297:
[----:B------:R-:W0:Y:S01]  /*a8c0*/  S2R R14, SR_CgaCtaId ;  /* 0x00000000000e7919 */ /* 0x000e220000008800 */
[----:B------:R-:W-:Y:S01]  /*a8d0*/  MOV R7, 0x400 ;  /* 0x0000040000077802 */ /* 0x000fe20000000f00 */
[----:B------:R-:W1:Y:S03]  /*a8e0*/  @!P2 LDC R9, c[0x0][0x500] ;  /* 0x00014000ff09ab82 */ /* 0x000e660000000800 */
[----:B0-----:R-:W-:Y:S02]  /*a8f0*/  LEA R21, R14, R7, 0x18 ;  /* 0x000000070e157211 */ /* 0x001fe400078ec0ff */
[----:B------:R-:W-:-:S03]  /*a900*/  SHF.L.U32 R7, R5, 0x1f, RZ ;  /* 0x0000001f05077819 */ /* 0x000fc600000006ff */
[----:B------:R-:W-:-:S04]  /*a910*/  IMAD R14, R6, 0x8, R21 ;  /* 0x00000008060e7824 */ /* 0x000fc800078e0215 */
[----:B------:R-:W0:Y:S02]  /*a920*/  SYNCS.PHASECHK.TRANS64.TRYWAIT P1, [R14+URZ+0x28], R7 ;  /* 0x000028070e0075a7 */ /* 0x000e24000802017f */
[----:B01----:R-:W-:Y:S05]  /*a930*/  @!P1 BRA `(.L_x_294) ;  /* 0x0000000c00949947 */ /* 0x003fea0003800000 */
.L_x_315:
[----:B0-----:R-:W-:Y:S01]  /*a940*/  PRMT R7, R11, 0x9910, RZ ;  /* 0x000099100b077816 */ /* 0x001fe200000000ff */
[----:B------:R0:W-:Y:S03]  /*a950*/  @!P2 SYNCS.ARRIVE.TRANS64 RZ, [R14+URZ], R9 ;  /* 0x000000090effa9a7 */ /* 0x0001e6000800003f */
[----:B------:R-:W-:-:S13]  /*a960*/  ISETP.NE.AND P1, PT, R7, 0x2, PT ;  /* 0x000000020700780c */ /* 0x000fda0003f25270 */
[----:B0-----:R-:W-:Y:S05]  /*a970*/  @P1 BRA `(.L_x_295) ;  /* 0x0000000000041947 */ /* 0x001fea0003800000 */
[----:B------:R-:W-:Y:S01]  /*a980*/  BPT.TRAP 0x1 ;  /* 0x000000040000795c */ /* 0x000fe20000300000 */
.L_x_295:
[----:B------:R-:W-:Y:S05]  /*a990*/  @P0 BRA `(.L_x_296) ;  /* 0x0000000000040947 */ /* 0x000fea0003800000 */
[----:B------:R-:W-:Y:S01]  /*a9a0*/  BPT.TRAP 0x1 ;  /* 0x000000040000795c */ /* 0x000fe20000300000 */
.L_x_296:
[--C-:B------:R-:W-:Y:S01]  /*a9b0*/  IMAD R7, R6, 0x4000, R21.reuse ;  /* 0x0000400006077824 */ /* 0x100fe200078e0215 */
[----:B------:R-:W-:Y:S01]  /*a9c0*/  R2UR UR9, R14 ;  /* 0x000000000e0972ca */ /* 0x000fe200000e0000 */
[----:B------:R-:W-:Y:S01]  /*a9d0*/  IMAD R21, R6, 0x8000, R21 ;  /* 0x0000800006157824 */ /* 0x000fe200078e0215 */
[----:B------:R-:W-:Y:S01]  /*a9e0*/  UIADD3 UR4, UP0, UR22, 0xf0, URZ ;  /* 0x000000f016047890 */ /* 0x000fe2000ff1e03f */
[----:B------:R-:W-:Y:S01]  /*a9f0*/  VIADD R4, R4, 0xffffffff ;  /* 0xffffffff04047836 */ /* 0x000fe20000000000 */
[----:B------:R-:W-:Y:S01]  /*aa00*/  R2UR UR5, R7 ;  /* 0x00000000070572ca */ /* 0x000fe200000e0000 */
[----:B------:R-:W-:Y:S01]  /*aa10*/  UIADD3 UR24, UP1, UR22, 0x1f0, URZ ;  /* 0x000001f016187890 */ /* 0x000fe2000ff3e03f */
[----:B------:R-:W-:Y:S01]  /*aa20*/  R2UR UR8, R21 ;  /* 0x00000000150872ca */ /* 0x000fe200000e0000 */
[----:B------:R-:W-:Y:S01]  /*aa30*/  VIADD R6, R6, 0x1 ;  /* 0x0000000106067836 */ /* 0x000fe20000000000 */
[----:B------:R-:W-:Y:S01]  /*aa40*/  R2UR UR11, R18 ;  /* 0x00000000120b72ca */ /* 0x000fe200000e0000 */
[----:B------:R-:W-:Y:S01]  /*aa50*/  UIADD3.X UR25, URZ, UR23, URZ, UP1, !UPT ;  /* 0x000000173f197290 */ /* 0x000fe20008ffe43f */
[----:B------:R-:W-:Y:S01]  /*aa60*/  R2UR UR10, R20 ;  /* 0x00000000140a72ca */ /* 0x000fe200000e0000 */
[----:B------:R-:W-:Y:S01]  /*aa70*/  UMOV UR6, 0x0 ;  /* 0x0000000000067882 */ /* 0x000fe20000000000 */
[----:B------:R-:W-:Y:S01]  /*aa80*/  R2UR UR12, R8 ;  /* 0x00000000080c72ca */ /* 0x000fe200000e0000 */
[----:B------:R-:W-:Y:S01]  /*aa90*/  UMOV UR7, 0x10000000 ;  /* 0x1000000000077882 */ /* 0x000fe20000000000 */
[----:B------:R-:W-:Y:S01]  /*aaa0*/  R2UR UR19, R15 ;  /* 0x000000000f1372ca */ /* 0x000fe200000e0000 */
[----:B------:R-:W-:Y:S01]  /*aab0*/  VIADD R20, R20, 0x40 ;  /* 0x0000004014147836 */ /* 0x000fe20000000000 */
[----:B------:R-:W-:Y:S01]  /*aac0*/  ISETP.GT.AND P3, PT, R4, 0x1, PT ;  /* 0x000000010400780c */ /* 0x000fe20003f64270 */
[----:B------:R-:W-:Y:S01]  /*aad0*/  UIADD3 UR14, UR5, 0x100, URZ ;  /* 0x00000100050e7890 */ /* 0x000fe2000fffe03f */
[----:B------:R-:W-:Y:S01]  /*aae0*/  ISETP.NE.AND P1, PT, R6, 0x5, PT ;  /* 0x000000050600780c */ /* 0x000fe20003f25270 */
[----:B------:R-:W-:-:S02]  /*aaf0*/  UIADD3.X UR5, URZ, UR23, URZ, UP0, !UPT ;  /* 0x000000173f057290 */ /* 0x000fc400087fe43f */
[----:B------:R-:W-:Y:S01]  /*ab00*/  UIADD3 UR15, UR8, 0x14100, URZ ;  /* 0x00014100080f7890 */ /* 0x000fe2000fffe03f */
[----:B------:R-:W-:Y:S02]  /*ab10*/  SEL R14, RZ, 0x1, P1 ;  /* 0x00000001ff0e7807 */ /* 0x000fe40000800000 */
[----:B------:R-:W-:Y:S01]  /*ab20*/  UMOV UR8, UR14 ;  /* 0x0000000e00087c82 */ /* 0x000fe20008000000 */
[----:B------:R-:W-:Y:S02]  /*ab30*/  SEL R6, R6, RZ, P1 ;  /* 0x000000ff06067207 */ /* 0x000fe40000800000 */
[----:B------:R-:W-:Y:S01]  /*ab40*/  LOP3.LUT R5, R5, R14, RZ, 0x3c, !PT ;  /* 0x0000000e05057212 */ /* 0x000fe200078e3cff */
[----:B------:R0:W-:Y:S02]  /*ab50*/  UTMALDG.3D [UR8], [UR4], desc[UR6] ;  /* 0x00000608040075b4 */ /* 0x0001e40008011000 */
[----:B0-----:R-:W-:Y:S01]  /*ab60*/  UMOV UR8, UR15 ;  /* 0x0000000f00087c82 */ /* 0x001fe20008000000 */
[----:B------:R-:W-:-:S02]  /*ab70*/  UMOV UR11, UR19 ;  /* 0x00000013000b7c82 */ /* 0x000fc40008000000 */
[----:B------:R0:W-:Y:S02]  /*ab80*/  UTMALDG.3D [UR8], [UR24], desc[UR6] ;  /* 0x00000608180075b4 */ /* 0x0001e40008011000 */
[----:B0-----:R-:W-:Y:S05]  /*ab90*/  @P3 BRA `(.L_x_297) ;  /* 0xfffffffc00483947 */ /* 0x001fea000383ffff */
.L_x_293:
[----:B------:R-:W-:Y:S05]  /*aba0*/  BSYNC B1 ;  /* 0x0000000000017941 */ /* 0x000fea0003800000 */
.L_x_292:
[----:B------:R-:W-:Y:S01]  /*abb0*/  LOP3.LUT P3, RZ, R13, 0xff, RZ, 0xc0, !PT ;  /* 0x000000ff0dff7812 */ /* 0x000fe2000786c0ff */
[----:B------:R-:W-:Y:S01]  /*abc0*/  IMAD.IADD R12, R3, 0x1, R12 ;  /* 0x00000001030c7824 */ /* 0x000fe200078e020c */
[----:B------:R-:W-:Y:S01]  /*abd0*/  IADD3 R16, P4, R16, UR20, RZ ;  /* 0x0000001410107c10 */ /* 0x000fe2000ff9e0ff */
[----:B------:R-:W-:Y:S01]  /*abe0*/  ULDC.64 UR4, c[0x0][0x650] ;  /* 0x0001940000047ab9 */ /* 0x000fe20000000a00 */
[----:B------:R-:W-:Y:S01]  /*abf0*/  BSSY B1, `(.L_x_298) ;  /* 0x000006a000017945 */ /* 0x000fe20003800000 */
[----:B------:R-:W-:Y:S01]  /*ac00*/  IMAD.MOV.U32 R9, RZ, RZ, -0x1 ;  /* 0xffffffffff097424 */ /* 0x000fe200078e00ff */
[----:B------:R-:W-:Y:S01]  /*ac10*/  ISETP.GT.U32.AND P1, PT, R12, 0x4, PT ;  /* 0x000000040c00780c */ /* 0x000fe20003f24070 */
[----:B------:R-:W-:Y:S01]  /*ac20*/  IMAD.MOV.U32 R8, RZ, RZ, -0x1 ;  /* 0xffffffffff087424 */ /* 0x000fe200078e00ff */
[----:B------:R-:W-:Y:S02]  /*ac30*/  IADD3.X R17, R17, UR13, RZ, P4, !PT ;  /* 0x0000000d11117c10 */ /* 0x000fe4000a7fe4ff */
[----:B------:R-:W-:-:S02]  /*ac40*/  ISETP.LT.U32.AND P1, PT, R3, 0x5, P1 ;  /* 0x000000050300780c */ /* 0x000fc40000f21070 */
[----:B------:R-:W-:Y:S01]  /*ac50*/  PRMT R13, RZ, 0x7610, R13 ;  /* 0x00007610ff0d7816 */ /* 0x000fe2000000000d */
[----:B------:R-:W0:Y:S01]  /*ac60*/  @P3 S2R R5, SR_CgaCtaId ;  /* 0x0000000000053919 */ /* 0x000e220000008800 */
[----:B------:R-:W-:-:S04]  /*ac70*/  @P3 MOV R4, 0x400 ;  /* 0x0000040000043802 */ /* 0x000fc80000000f00 */
[----:B0-----:R-:W-:Y:S01]  /*ac80*/  @P3 LEA R6, R5, R4, 0x18 ;  /* 0x0000000405063211 */ /* 0x001fe200078ec0ff */
[----:B------:R-:W-:-:S03]  /*ac90*/  IMAD.WIDE.U32 R4, R12, -0x33333333, RZ ;  /* 0xcccccccd0c047825 */ /* 0x000fc600078e00ff */
[----:B------:R0:W-:Y:S01]  /*aca0*/  @P3 SYNCS.ARRIVE.TRANS64.A1T0 RZ, [R6+URZ+0x68], RZ ;  /* 0x000068ff06ff39a7 */ /* 0x0001e2000810003f */
[----:B------:R-:W-:Y:S02]  /*acb0*/  ISETP.GE.U32.AND P3, PT, R3, 0x5, PT ;  /* 0x000000050300780c */ /* 0x000fe40003f66070 */
[----:B------:R-:W-:Y:S02]  /*acc0*/  SHF.R.U32.HI R7, RZ, 0x2, R5 ;  /* 0x00000002ff077819 */ /* 0x000fe40000011605 */
[----:B------:R-:W-:Y:S02]  /*acd0*/  SEL R5, RZ, 0x1, !P1 ;  /* 0x00000001ff057807 */ /* 0x000fe40004800000 */
[----:B------:R-:W-:Y:S01]  /*ace0*/  ISETP.GE.U32.AND P1, PT, R16, UR4, PT ;  /* 0x0000000410007c0c */ /* 0x000fe2000bf26070 */
[----:B------:R-:W-:Y:S01]  /*acf0*/  IMAD R12, R7, -0x5, R12 ;  /* 0xfffffffb070c7824 */ /* 0x000fe200078e020c */
[----:B------:R-:W-:Y:S02]  /*ad00*/  LOP3.LUT R0, R0, R5, RZ, 0x3c, !PT ;  /* 0x0000000500007212 */ /* 0x000fe400078e3cff */
[----:B------:R-:W-:-:S02]  /*ad10*/  ISETP.GE.U32.AND.EX P1, PT, R17, UR5, PT, P1 ;  /* 0x0000000511007c0c */ /* 0x000fc4000bf26110 */
[----:B------:R-:W-:Y:S02]  /*ad20*/  PRMT R4, RZ, 0x7610, R4 ;  /* 0x00007610ff047816 */ /* 0x000fe40000000004 */
[----:B------:R-:W-:Y:S01]  /*ad30*/  @P3 LOP3.LUT R0, R0, 0x1, R7, 0x78, !PT ;  /* 0x0000000100003812 */ /* 0x000fe200078e7807 */
[----:B------:R-:W-:-:S08]  /*ad40*/  IMAD.MOV.U32 R7, RZ, RZ, -0x1 ;  /* 0xffffffffff077424 */ /* 0x000fd000078e00ff */
[----:B0-----:R-:W-:Y:S05]  /*ad50*/  @P1 BRA `(.L_x_299) ;  /* 0x00000004004c1947 */ /* 0x001fea0003800000 */
[----:B------:R-:W-:Y:S01]  /*ad60*/  ULDC.64 UR4, c[0x0][0x628] ;  /* 0x00018a0000047ab9 */ /* 0x000fe20000000a00 */
[----:B------:R-:W0:Y:S01]  /*ad70*/  S2R R15, SR_CTAID.X ;  /* 0x00000000000f7919 */ /* 0x000e220000002500 */
[----:B------:R-:W-:Y:S01]  /*ad80*/  ISETP.NE.U32.AND P1, PT, RZ, UR4, PT ;  /* 0x00000004ff007c0c */ /* 0x000fe2000bf25070 */
[----:B------:R-:W-:Y:S01]  /*ad90*/  ULDC UR7, c[0x0][0x630] ;  /* 0x00018c0000077ab9 */ /* 0x000fe20000000800 */
[----:B------:R-:W-:Y:S01]  /*ada0*/  IMAD.MOV.U32 R4, RZ, RZ, R16 ;  /* 0x000000ffff047224 */ /* 0x000fe200078e0010 */
[----:B------:R-:W1:Y:S01]  /*adb0*/  S2R R14, SR_CTAID.Y ;  /* 0x00000000000e7919 */ /* 0x000e620000002600 */
[----:B------:R-:W-:Y:S01]  /*adc0*/  ISETP.NE.AND.EX P1, PT, RZ, UR5, PT, P1 ;  /* 0x00000005ff007c0c */ /* 0x000fe2000bf25310 */
[----:B------:R-:W-:-:S12]  /*add0*/  IMAD.MOV.U32 R5, RZ, RZ, R17 ;  /* 0x000000ffff057224 */ /* 0x000fd800078e0011 */
[----:B------:R-:W-:Y:S05]  /*ade0*/  @!P1 BRA `(.L_x_300) ;  /* 0x0000000000289947 */ /* 0x000fea0003800000 */
[----:B------:R-:W-:Y:S02]  /*adf0*/  ULDC UR6, c[0x0][0x634] ;  /* 0x00018d0000067ab9 */ /* 0x000fe40000000800 */
[----:B------:R-:W-:-:S05]  /*ae00*/  IADD3 R9, P1, R16, UR6, RZ ;  /* 0x0000000610097c10 */ /* 0x000fca000ff3e0ff */
[----:B------:R-:W-:-:S04]  /*ae10*/  IMAD.X R21, RZ, RZ, R17, P1 ;  /* 0x000000ffff157224 */ /* 0x000fc800008e0611 */
[----:B------:R-:W-:-:S04]  /*ae20*/  IMAD.WIDE.U32 R6, R21, UR4, RZ ;  /* 0x0000000415067c25 */ /* 0x000fc8000f8e00ff */
[----:B------:R-:W-:-:S04]  /*ae30*/  IMAD.WIDE.U32 R6, P1, R9, UR5, R6 ;  /* 0x0000000509067c25 */ /* 0x000fc8000f820006 */
[----:B------:R-:W-:-:S04]  /*ae40*/  IMAD.WIDE.U32 R8, R9, UR4, RZ ;  /* 0x0000000409087c25 */ /* 0x000fc8000f8e00ff */
[----:B------:R-:W-:Y:S01]  /*ae50*/  IMAD.X R5, RZ, RZ, RZ, P1 ;  /* 0x000000ffff057224 */ /* 0x000fe200008e06ff */
[----:B------:R-:W-:Y:S01]  /*ae60*/  IADD3 RZ, P1, R9, R6, RZ ;  /* 0x0000000609ff7210 */ /* 0x000fe20007f3e0ff */
[----:B------:R-:W-:-:S04]  /*ae70*/  IMAD.MOV.U32 R4, RZ, RZ, R7 ;  /* 0x000000ffff047224 */ /* 0x000fc800078e0007 */
[----:B------:R-:W-:-:S08]  /*ae80*/  IMAD.WIDE.U32.X R4, R21, UR5, R4, P1 ;  /* 0x0000000515047c25 */ /* 0x000fd000088e0404 */
.L_x_300:
[--C-:B------:R-:W-:Y:S01]  /*ae90*/  SHF.R.U64 R8, R4, UR7, R5.reuse ;  /* 0x0000000704087c19 */ /* 0x100fe20008001205 */
[----:B------:R-:W-:Y:S01]  /*aea0*/  ULDC.64 UR4, c[0x0][0x620] ;  /* 0x0001880000047ab9 */ /* 0x000fe20000000a00 */
[----:B------:R-:W-:Y:S01]  /*aeb0*/  SHF.R.U32.HI R4, RZ, UR7, R5 ;  /* 0x00000007ff047c19 */ /* 0x000fe20008011605 */
[----:B------:R-:W2:Y:S01]  /*aec0*/  LDC R24, c[0x0][0x144] ;  /* 0x00005100ff187b82 */ /* 0x000ea20000000800 */
[----:B------:R-:W-:Y:S01]  /*aed0*/  IADD3 R7, P1, RZ, -R8, RZ ;  /* 0x80000008ff077210 */ /* 0x000fe20007f3e0ff */
[----:B------:R-:W-:Y:S01]  /*aee0*/  ULDC.64 UR8, c[0x0][0x640] ;  /* 0x0001900000087ab9 */ /* 0x000fe20000000a00 */
[----:B0-----:R-:W-:Y:S01]  /*aef0*/  I2FP.F32.U32 R9, R15 ;  /* 0x0000000f00097245 */ /* 0x001fe20000201000 */
[----:B------:R-:W-:Y:S02]  /*af00*/  ULDC UR6, c[0x0][0x608] ;  /* 0x0001820000067ab9 */ /* 0x000fe40000000800 */
[----:B------:R-:W-:Y:S01]  /*af10*/  IMAD.X R4, RZ, RZ, ~R4, P1 ;  /* 0x000000ffff047224 */ /* 0x000fe200008e0e04 */
[----:B------:R-:W-:Y:S01]  /*af20*/  ISETP.NE.U32.AND P1, PT, RZ, UR8, PT ;  /* 0x00000008ff007c0c */ /* 0x000fe2000bf25070 */
[----:B------:R-:W0:Y:S02]  /*af30*/  LDC R21, c[0x0][0x148] ;  /* 0x00005200ff157b82 */ /* 0x000e240000000800 */
[----:B------:R-:W-:Y:S01]  /*af40*/  IMAD R6, R4, UR4, RZ ;  /* 0x0000000404067c24 */ /* 0x000fe2000f8e02ff */
[----:B------:R-:W-:Y:S01]  /*af50*/  ISETP.NE.AND.EX P1, PT, RZ, UR9, PT, P1 ;  /* 0x00000009ff007c0c */ /* 0x000fe2000bf25310 */
[----:B------:R-:W-:Y:S01]  /*af60*/  IMAD.WIDE.U32 R4, R7, UR4, R16 ;  /* 0x0000000407047c25 */ /* 0x000fe2000f8e0010 */
[----:B------:R-:W-:-:S03]  /*af70*/  ULDC UR4, c[0x0][0x150] ;  /* 0x0000540000047ab9 */ /* 0x000fc60000000800 */
[----:B------:R-:W-:Y:S02]  /*af80*/  IMAD R7, R7, UR5, R6 ;  /* 0x0000000507077c24 */ /* 0x000fe4000f8e0206 */
[----:B------:R-:W-:Y:S01]  /*af90*/  FMUL R6, R9, UR4 ;  /* 0x0000000409067c20 */ /* 0x000fe20008400000 */
[----:B------:R-:W-:Y:S01]  /*afa0*/  ULDC UR4, c[0x0][0x618] ;  /* 0x0001860000047ab9 */ /* 0x000fe20000000800 */
[----:B------:R-:W-:Y:S01]  /*afb0*/  ULDC UR5, c[0x0][0x154] ;  /* 0x0000550000057ab9 */ /* 0x000fe20000000800 */
[----:B------:R-:W-:-:S03]  /*afc0*/  IMAD.IADD R5, R5, 0x1, R7 ;  /* 0x0000000105057824 */ /* 0x000fc600078e0207 */
[----:B------:R-:W3:Y:S02]  /*afd0*/  F2I.U32.TRUNC.NTZ R6, R6 ;  /* 0x0000000600067305 */ /* 0x000ee4000020f000 */
[----:B------:R-:W-:Y:S02]  /*afe0*/  SHF.R.U64 R9, R4, UR4, R5 ;  /* 0x0000000404097c19 */ /* 0x000fe40008001205 */
[----:B-1----:R-:W-:-:S05]  /*aff0*/  I2FP.F32.U32 R4, R14 ;  /* 0x0000000e00047245 */ /* 0x002fca0000201000 */
[----:B------:R-:W-:Y:S01]  /*b000*/  FMUL R22, R4, UR5 ;  /* 0x0000000504167c20 */ /* 0x000fe20008400000 */
[----:B------:R-:W-:Y:S01]  /*b010*/  SHF.R.U32.HI R4, RZ, UR4, R5 ;  /* 0x00000004ff047c19 */ /* 0x000fe20008011605 */
[----:B------:R-:W-:-:S03]  /*b020*/  ULDC UR4, c[0x0][0x658] ;  /* 0x0001960000047ab9 */ /* 0x000fc60000000800 */
[--C-:B------:R-:W-:Y:S01]  /*b030*/  SHF.R.U64 R20, R9, UR6, R4.reuse ;  /* 0x0000000609147c19 */ /* 0x100fe20008001204 */
[----:B------:R-:W1:Y:S01]  /*b040*/  F2I.U32.TRUNC.NTZ R22, R22 ;  /* 0x0000001600167305 */ /* 0x000e62000020f000 */
[----:B------:R-:W-:Y:S01]  /*b050*/  SHF.R.U32.HI R5, RZ, UR6, R4 ;  /* 0x00000006ff057c19 */ /* 0x000fe20008011604 */
[----:B---3--:R-:W-:-:S03]  /*b060*/  IMAD.MOV R6, RZ, RZ, -R6 ;  /* 0x000000ffff067224 */ /* 0x008fc600078e0a06 */
[----:B------:R-:W-:Y:S01]  /*b070*/  SHF.R.U64 R18, R20, UR4, R5 ;  /* 0x0000000414127c19 */ /* 0x000fe20008001205 */
[----:B--2---:R-:W-:Y:S01]  /*b080*/  IMAD R15, R24, R6, R15 ;  /* 0x00000006180f7224 */ /* 0x004fe200078e020f */
[----:B------:R-:W-:-:S03]  /*b090*/  SHF.R.U32.HI R23, RZ, UR4, R5 ;  /* 0x00000004ff177c19 */ /* 0x000fc60008011605 */
[----:B------:R-:W-:Y:S02]  /*b0a0*/  IMAD.MOV.U32 R4, RZ, RZ, R18 ;  /* 0x000000ffff047224 */ /* 0x000fe400078e0012 */
[----:B------:R-:W-:Y:S01]  /*b0b0*/  IMAD.MOV.U32 R5, RZ, RZ, R23 ;  /* 0x000000ffff057224 */ /* 0x000fe200078e0017 */
[----:B-1----:R-:W-:Y:S06]  /*b0c0*/  @!P1 BRA `(.L_x_301) ;  /* 0x0000000000289947 */ /* 0x002fec0003800000 */
[----:B------:R-:W-:Y:S02]  /*b0d0*/  ULDC UR4, c[0x0][0x64c] ;  /* 0x0001930000047ab9 */ /* 0x000fe40000000800 */
[----:B------:R-:W-:-:S05]  /*b0e0*/  IADD3 R5, P1, R18, UR4, RZ ;  /* 0x0000000412057c10 */ /* 0x000fca000ff3e0ff */
[----:B------:R-:W-:-:S04]  /*b0f0*/  IMAD.X R23, RZ, RZ, R23, P1 ;  /* 0x000000ffff177224 */ /* 0x000fc800008e0617 */
[----:B------:R-:W-:-:S04]  /*b100*/  IMAD.WIDE.U32 R6, R23, UR8, RZ ;  /* 0x0000000817067c25 */ /* 0x000fc8000f8e00ff */
[----:B------:R-:W-:-:S04]  /*b110*/  IMAD.WIDE.U32 R6, P1, R5, UR9, R6 ;  /* 0x0000000905067c25 */ /* 0x000fc8000f820006 */
[----:B------:R-:W-:-:S04]  /*b120*/  IMAD.WIDE.U32 R4, R5, UR8, RZ ;  /* 0x0000000805047c25 */ /* 0x000fc8000f8e00ff */
[----:B------:R-:W-:Y:S01]  /*b130*/  IMAD.MOV.U32 R4, RZ, RZ, R7 ;  /* 0x000000ffff047224 */ /* 0x000fe200078e0007 */
[----:B------:R-:W-:Y:S01]  /*b140*/  IADD3 RZ, P3, R5, R6, RZ ;  /* 0x0000000605ff7210 */ /* 0x000fe20007f7e0ff */
[----:B------:R-:W-:-:S04]  /*b150*/  IMAD.X R5, RZ, RZ, RZ, P1 ;  /* 0x000000ffff057224 */ /* 0x000fc800008e06ff */
[----:B------:R-:W-:-:S08]  /*b160*/  IMAD.WIDE.U32.X R4, R23, UR9, R4, P3 ;  /* 0x0000000917047c25 */ /* 0x000fd000098e0404 */
.L_x_301:
[----:B------:R-:W-:Y:S01]  /*b170*/  ISETP.NE.AND P1, PT, R2, 0x1, PT ;  /* 0x000000010200780c */ /* 0x000fe20003f25270 */
[----:B------:R-:W-:Y:S01]  /*b180*/  ULDC UR4, c[0x0][0x648] ;  /* 0x0001920000047ab9 */ /* 0x000fe20000000800 */
[----:B------:R-:W-:Y:S01]  /*b190*/  LOP3.LUT R20, R20, UR17, RZ, 0xc0, !PT ;  /* 0x0000001114147c12 */ /* 0x000fe2000f8ec0ff */
[----:B------:R-:W-:Y:S01]  /*b1a0*/  IMAD.MOV R22, RZ, RZ, -R22 ;  /* 0x000000ffff167224 */ /* 0x000fe200078e0a16 */
[----:B------:R-:W-:Y:S01]  /*b1b0*/  SHF.R.U64 R5, R4, UR4, R5 ;  /* 0x0000000404057c19 */ /* 0x000fe20008001205 */
[----:B------:R-:W-:Y:S01]  /*b1c0*/  ULDC UR4, c[0x0][0x638] ;  /* 0x00018e0000047ab9 */ /* 0x000fe20000000800 */
[----:B------:R-:W-:Y:S01]  /*b1d0*/  LOP3.LUT R9, R9, UR16, RZ, 0xc0, !PT ;  /* 0x0000001009097c12 */ /* 0x000fe2000f8ec0ff */
[----:B------:R-:W-:Y:S01]  /*b1e0*/  ULDC UR5, c[0x0][0x610] ;  /* 0x0001840000057ab9 */ /* 0x000fe20000000800 */
[----:B------:R-:W-:Y:S02]  /*b1f0*/  IMAD.MOV.U32 R4, RZ, RZ, 0x1 ;  /* 0x00000001ff047424 */ /* 0x000fe400078e00ff */
[----:B------:R-:W-:-:S02]  /*b200*/  IMAD.MOV R7, RZ, RZ, -R5 ;  /* 0x000000ffff077224 */ /* 0x000fc400078e0a05 */
[----:B------:R-:W-:Y:S02]  /*b210*/  IMAD R20, R5, UR18, R20 ;  /* 0x0000001205147c24 */ /* 0x000fe4000f8e0214 */
[----:B0-----:R-:W-:Y:S02]  /*b220*/  @P1 IMAD R15, R21, R22, R14 ;  /* 0x00000016150f1224 */ /* 0x001fe400078e020e */
[----:B------:R-:W-:Y:S01]  /*b230*/  IMAD R18, R7, UR4, R18 ;  /* 0x0000000407127c24 */ /* 0x000fe2000f8e0212 */
[----:B------:R-:W-:Y:S01]  /*b240*/  ULDC UR4, c[0x0][0x600] ;  /* 0x0001800000047ab9 */ /* 0x000fe20000000800 */
[----:B------:R-:W-:Y:S02]  /*b250*/  IMAD R15, R20, UR5, R15 ;  /* 0x00000005140f7c24 */ /* 0x000fe4000f8e020f */
[----:B------:R-:W-:-:S05]  /*b260*/  IMAD R18, R18, UR4, R9 ;  /* 0x0000000412127c24 */ /* 0x000fca000f8e0209 */
[----:B------:R-:W-:Y:S02]  /*b270*/  SEL R9, R18, R15, !P1 ;  /* 0x0000000f12097207 */ /* 0x000fe40004800000 */
[----:B------:R-:W-:-:S07]  /*b280*/  SEL R7, R15, R18, !P1 ;  /* 0x000000120f077207 */ /* 0x000fce0004800000 */
.L_x_299:
[----:B------:R-:W-:Y:S05]  /*b290*/  BSYNC B1 ;  /* 0x0000000000017941 */ /* 0x000fea0003800000 */
.L_x_298:
[----:B------:R-:W-:-:S13]  /*b2a0*/  LOP3.LUT P1, RZ, R4, 0xff, RZ, 0xc0, !PT ;  /* 0x000000ff04ff7812 */ /* 0x000fda000782c0ff */
[----:B------:R-:W-:Y:S05]  /*b2b0*/  @P1 BRA `(.L_x_302) ;  /* 0xfffffff4004c1947 */ /* 0x000fea000383ffff */
[----:B------:R-:W-:Y:S05]  /*b2c0*/  BSYNC B0 ;  /* 0x0000000000007941 */ /* 0x000fea0003800000 */
.L_x_290:
[----:B------:R-:W-:-:S03]  /*b2d0*/  UMOV UR4, 0xffffffff ;  /* 0xffffffff00047882 */ /* 0x000fc60000000000 */
[----:B------:R-:W-:Y:S05]  /*b2e0*/  BRA.DIV UR4, `(.L_x_303) ;  /* 0x00000006043c7947 */ /* 0x000fea000b800000 */
[----:B------:R-:W-:-:S13]  /*b2f0*/  ELECT P6, URZ, PT ;  /* 0x00000000003f782f */ /* 0x000fda00038c0000 */
.L_x_318:
[----:B------:R-:W-:Y:S04]  /*b300*/  BSSY B0, `(.L_x_304) ;  /* 0x0000034000007945 */ /* 0x000fe80003800000 */
[----:B------:R-:W-:Y:S05]  /*b310*/  @!P6 BRA `(.L_x_305) ;  /* 0x0000000000c8e947 */ /* 0x000fea0003800000 */
[----:B------:R-:W-:-:S04]  /*b320*/  LOP3.LUT R19, R19, 0x2, RZ, 0xfc, !PT ;  /* 0x0000000213137812 */ /* 0x000fc800078efcff */
[----:B------:R-:W-:-:S13]  /*b330*/  ISETP.NE.AND P0, PT, R19, 0x3, PT ;  /* 0x000000031300780c */ /* 0x000fda0003f05270 */
[----:B------:R-:W-:Y:S05]  /*b340*/  @!P0 BRA `(.L_x_306) ;  /* 0x0000000000048947 */ /* 0x000fea0003800000 */
[----:B------:R-:W-:Y:S01]  /*b350*/  BPT.TRAP 0x1 ;  /* 0x000000040000795c */ /* 0x000fe20000300000 */
.L_x_306:
[----:B------:R-:W0:Y:S01]  /*b360*/  S2R R3, SR_CgaCtaId ;  /* 0x0000000000037919 */ /* 0x000e220000008800 */
[----:B------:R-:W-:-:S04]  /*b370*/  MOV R2, 0x400 ;  /* 0x0000040000027802 */ /* 0x000fc80000000f00 */
[----:B0-----:R-:W-:Y:S02]  /*b380*/  LEA R3, R3, R2, 0x18 ;  /* 0x0000000203037211 */ /* 0x001fe400078ec0ff */
[----:B------:R-:W-:-:S03]  /*b390*/  SHF.L.U32 R2, R0, 0x1f, RZ ;  /* 0x0000001f00027819 */ /* 0x000fc600000006ff */
[----:B------:R-:W-:-:S04]  /*b3a0*/  VIADD R3, R3, 0x28 ;  /* 0x0000002803037836 */ /* 0x000fc80000000000 */
[C---:B------:R-:W-:Y:S02]  /*b3b0*/  IMAD R7, R12.reuse, 0x8, R3 ;  /* 0x000000080c077824 */ /* 0x040fe400078e0203 */
[----:B------:R-:W-:Y:S02]  /*b3c0*/  VIADD R12, R12, 0x1 ;  /* 0x000000010c0c7836 */ /* 0x000fe40000000000 */
[----:B------:R-:W0:Y:S03]  /*b3d0*/  SYNCS.PHASECHK.TRANS64.TRYWAIT P0, [R7+URZ], R2 ;  /* 0x00000002070075a7 */ /* 0x000e26000800017f */
[----:B------:R-:W-:-:S04]  /*b3e0*/  ISETP.NE.AND P1, PT, R12, 0x5, PT ;  /* 0x000000050c00780c */ /* 0x000fc80003f25270 */
[----:B------:R-:W-:Y:S02]  /*b3f0*/  SEL R5, RZ, 0x1, P1 ;  /* 0x00000001ff057807 */ /* 0x000fe40000800000 */
[----:B------:R-:W-:Y:S02]  /*b400*/  SEL R12, R12, RZ, P1 ;  /* 0x000000ff0c0c7207 */ /* 0x000fe40000800000 */
[----:B------:R-:W-:-:S03]  /*b410*/  LOP3.LUT R5, R0, R5, RZ, 0x3c, !PT ;  /* 0x0000000500057212 */ /* 0x000fc600078e3cff */
[----:B------:R-:W-:Y:S01]  /*b420*/  IMAD R9, R12, 0x8, R3 ;  /* 0x000000080c097824 */ /* 0x000fe200078e0203 */
[----:B------:R-:W-:Y:S01]  /*b430*/  SHF.L.U32 R4, R5, 0x1f, RZ ;  /* 0x0000001f05047819 */ /* 0x000fe200000006ff */
[----:B0-----:R-:W-:Y:S06]  /*b440*/  @!P0 BRA `(.L_x_307) ;  /* 0x0000000400048947 */ /* 0x001fec0003800000 */
.L_x_319:
[----:B------:R-:W1:Y:S01]  /*b450*/  SYNCS.PHASECHK.TRANS64.TRYWAIT P0, [R9+URZ], R4 ;  /* 0x00000004090075a7 */ /* 0x000e62000800017f */
[----:B------:R-:W-:-:S05]  /*b460*/  VIADD R0, R12, 0x1 ;  /* 0x000000010c007836 */ /* 0x000fca0000000000 */
[----:B------:R-:W-:-:S04]  /*b470*/  ISETP.NE.AND P1, PT, R0, 0x5, PT ;  /* 0x000000050000780c */ /* 0x000fc80003f25270 */
[----:B0-----:R-:W-:Y:S02]  /*b480*/  SEL R2, RZ, 0x1, P1 ;  /* 0x00000001ff027807 */ /* 0x001fe40000800000 */
[----:B------:R-:W-:Y:S02]  /*b490*/  SEL R0, R0, RZ, P1 ;  /* 0x000000ff00007207 */ /* 0x000fe40000800000 */
[----:B------:R-:W-:-:S03]  /*b4a0*/  LOP3.LUT R7, R5, R2, RZ, 0x3c, !PT ;  /* 0x0000000205077212 */ /* 0x000fc600078e3cff */
[----:B------:R-:W-:Y:S01]  /*b4b0*/  IMAD R6, R0, 0x8, R3 ;  /* 0x0000000800067824 */ /* 0x000fe200078e0203 */
[----:B------:R-:W-:Y:S01]  /*b4c0*/  SHF.L.U32 R5, R7, 0x1f, RZ ;  /* 0x0000001f07057819 */ /* 0x000fe200000006ff */
[----:B-1----:R-:W-:Y:S06]  /*b4d0*/  @!P0 BRA `(.L_x_308) ;  /* 0x0000000000f48947 */ /* 0x002fec0003800000 */
.L_x_320:
[----:B------:R-:W1:Y:S01]  /*b4e0*/  SYNCS.PHASECHK.TRANS64.TRYWAIT P0, [R6+URZ], R5 ;  /* 0x00000005060075a7 */ /* 0x000e62000800017f */
[----:B------:R-:W-:-:S05]  /*b4f0*/  VIADD R0, R0, 0x1 ;  /* 0x0000000100007836 */ /* 0x000fca0000000000 */
[----:B------:R-:W-:-:S04]  /*b500*/  ISETP.NE.AND P1, PT, R0, 0x5, PT ;  /* 0x000000050000780c */ /* 0x000fc80003f25270 */
[----:B------:R-:W-:Y:S02]  /*b510*/  SEL R2, RZ, 0x1, P1 ;  /* 0x00000001ff027807 */ /* 0x000fe40000800000 */
[----:B------:R-:W-:Y:S02]  /*b520*/  SEL R0, R0, RZ, P1 ;  /* 0x000000ff00007207 */ /* 0x000fe40000800000 */
[----:B------:R-:W-:-:S03]  /*b530*/  LOP3.LUT R7, R7, R2, RZ, 0x3c, !PT ;  /* 0x0000000207077212 */ /* 0x000fc600078e3cff */
[----:B0-----:R-:W-:Y:S01]  /*b540*/  IMAD R9, R0, 0x8, R3 ;  /* 0x0000000800097824 */ /* 0x001fe200078e0203 */
[----:B------:R-:W-:Y:S01]  /*b550*/  SHF.L.U32 R4, R7, 0x1f, RZ ;  /* 0x0000001f07047819 */ /* 0x000fe200000006ff */
[----:B-1----:R-:W-:Y:S06]  /*b560*/  @!P0 BRA `(.L_x_309) ;  /* 0x0000000000e48947 */ /* 0x002fec0003800000 */
.L_x_321:
[----:B------:R-:W1:Y:S01]  /*b570*/  SYNCS.PHASECHK.TRANS64.TRYWAIT P0, [R9+URZ], R4 ;  /* 0x00000004090075a7 */ /* 0x000e62000800017f */
[----:B------:R-:W-:-:S05]  /*b580*/  VIADD R0, R0, 0x1 ;  /* 0x0000000100007836 */ /* 0x000fca0000000000 */
[----:B------:R-:W-:-:S04]  /*b590*/  ISETP.NE.AND P1, PT, R0, 0x5, PT ;  /* 0x000000050000780c */ /* 0x000fc80003f25270 */
[----:B------:R-:W-:Y:S02]  /*b5a0*/  SEL R2, RZ, 0x1, P1 ;  /* 0x00000001ff027807 */ /* 0x000fe40000800000 */
[----:B------:R-:W-:Y:S02]  /*b5b0*/  SEL R0, R0, RZ, P1 ;  /* 0x000000ff00007207 */ /* 0x000fe40000800000 */
[----:B------:R-:W-:Y:S01]  /*b5c0*/  LOP3.LUT R2, R7, R2, RZ, 0x3c, !PT ;  /* 0x0000000207027212 */ /* 0x000fe200078e3cff */
[----:B-1----:R-:W-:Y:S06]  /*b5d0*/  @!P0 BRA `(.L_x_310) ;  /* 0x0000000000dc8947 */ /* 0x002fec0003800000 */
.L_x_322:
[----:B------:R-:W-:Y:S01]  /*b5e0*/  IMAD R3, R0, 0x8, R3 ;  /* 0x0000000800037824 */ /* 0x000fe200078e0203 */
[----:B------:R-:W-:-:S07]  /*b5f0*/  SHF.L.U32 R0, R2, 0x1f, RZ ;  /* 0x0000001f02007819 */ /* 0x000fce00000006ff */
.L_x_311:
[----:B--2---:R2:W3:Y:S02]  /*b600*/  SYNCS.PHASECHK.TRANS64.TRYWAIT P0, [R3+URZ], R0 ;  /* 0x00000000030075a7 */ /* 0x0044e4000800017f */
[----:B---3--:R-:W-:Y:S05]  /*b610*/  @!P0 NANOSLEEP.SYNCS 0x989680 ;  /* 0x009896800000895d */ /* 0x008fea0003900000 */
[----:B------:R-:W3:Y:S02]  /*b620*/  @!P0 SYNCS.PHASECHK.TRANS64 P0, [R3+URZ], R0 ;  /* 0x00000000030085a7 */ /* 0x000ee4000800007f */
[----:B---3--:R-:W-:Y:S05]  /*b630*/  @!P0 BRA `(.L_x_311) ;  /* 0xfffffffc00f08947 */ /* 0x008fea000383ffff */
.L_x_305:
[----:B------:R-:W-:Y:S05]  /*b640*/  BSYNC B0 ;  /* 0x0000000000007941 */ /* 0x000fea0003800000 */
.L_x_304:
[----:B------:R-:W-:Y:S05]  /*b650*/  EXIT ;  /* 0x000000000000794d */ /* 0x000fea0003800000 */
.L_x_17:
[----:B---3--:R3:W4:Y:S02]  /*b660*/  SYNCS.PHASECHK.TRANS64.TRYWAIT P1, [R3+URZ], R0 ;  /* 0x00000000030075a7 */ /* 0x008724000802017f */
[----:B----4-:R-:W-:Y:S05]  /*b670*/  @!P1 NANOSLEEP.SYNCS 0x989680 ;  /* 0x009896800000995d */ /* 0x010fea0003900000 */
[----:B------:R-:W4:Y:S02]  /*b680*/  @!P1 SYNCS.PHASECHK.TRANS64 P1, [R3+URZ], R0 ;  /* 0x00000000030095a7 */ /* 0x000f24000802007f */
[----:B----4-:R-:W-:Y:S05]  /*b690*/  @!P1 BRA `(.L_x_17) ;  /* 0xfffffffc00f09947 */ /* 0x010fea000383ffff */
[----:B------:R-:W-:Y:S05]  /*b6a0*/  BRA `(.L_x_16) ;  /* 0xffffff5800e07947 */ /* 0x000fea000383ffff */
.L_x_22:
[----:B-1----:R-:W-:-:S04]  /*b6b0*/  IMAD.U32 R4, RZ, RZ, UR8 ;  /* 0x00000008ff047e24 */ /* 0x002fc8000f8e00ff */
[----:B------:R1:W2:Y:S03]  /*b6c0*/  SYNCS.PHASECHK.TRANS64.TRYWAIT P1, [R4+URZ], R3 ;  /* 0x00000003040075a7 */ /* 0x0002a6000802017f */
[----:B--2---:R-:W-:Y:S05]  /*b6d0*/  @!P1 NANOSLEEP.SYNCS 0x989680 ;  /* 0x009896800000995d */ /* 0x004fea0003900000 */
[----:B------:R-:W2:Y:S02]  /*b6e0*/  @!P1 SYNCS.PHASECHK.TRANS64 P1, [R4+URZ], R3 ;  /* 0x00000003040095a7 */ /* 0x000ea4000802007f */
[----:B--2---:R-:W-:Y:S05]  /*b6f0*/  @!P1 BRA `(.L_x_22) ;  /* 0xfffffffc00ec9947 */ /* 0x004fea000383ffff */
[----:B------:R-:W-:Y:S05]  /*b700*/  BRA `(.L_x_21) ;  /* 0xffffff5c00cc7947 */ /* 0x000fea000383ffff */
.L_x_291:
[----:B------:R-:W-:Y:S01]  /*b710*/  BSSY B1, `(.L_x_312) ;  /* 0x0000006000017945 */ /* 0x000fe20003800000 */
[----:B------:R-:W-:-:S07]  /*b720*/  IMAD.MOV.U32 R15, RZ, RZ, -0x1 ;  /* 0xffffffffff0f7424 */ /* 0x000fce00078e00ff */
[----:B------:R-:W-:Y:S05]  /*b730*/  WARPSYNC.COLLECTIVE R15, `(.L_x_313) ;  /* 0x000000000f0c7348 */ /* 0x000fea0003c00000 */
[----:B------:R-:W-:Y:S02]  /*b740*/  ELECT P6, UR62, PT ;  /* 0x00000000003e782f */ /* 0x000fe400038c0000 */
[----:B------:R-:W-:Y:S01]  /*b750*/  MOV R14, UR62 ;  /* 0x0000003e000e7c02 */ /* 0x000fe20008000f00 */
[----:B------:R-:W-:Y:S10]  /*b760*/  ENDCOLLECTIVE ;  /* 0x000000000000791b */ /* 0x000ff40003800000 */
.L_x_313:
[----:B------:R-:W-:Y:S05]  /*b770*/  BSYNC B1 ;  /* 0x0000000000017941 */ /* 0x000fea0003800000 */
.L_x_312:
[----:B------:R-:W-:Y:S05]  /*b780*/  BRA `(.L_x_314) ;  /* 0xfffffff000247947 */ /* 0x000fea000383ffff */
.L_x_294:
[----:B0-----:R0:W1:Y:S02]  /*b790*/  SYNCS.PHASECHK.TRANS64.TRYWAIT P1, [R14+URZ+0x28], R7 ;  /* 0x000028070e0075a7 */ /* 0x001064000802017f */
[----:B-1----:R-:W-:Y:S05]  /*b7a0*/  @!P1 NANOSLEEP.SYNCS 0x989680 ;  /* 0x009896800000995d */ /* 0x002fea0003900000 */
[----:B------:R-:W1:Y:S02]  /*b7b0*/  @!P1 SYNCS.PHASECHK.TRANS64 P1, [R14+URZ+0x28], R7 ;  /* 0x000028070e0095a7 */ /* 0x000e64000802007f */
[----:B-1----:R-:W-:Y:S05]  /*b7c0*/  @!P1 BRA `(.L_x_294) ;  /* 0xfffffffc00f09947 */ /* 0x002fea000383ffff */
[----:B------:R-:W-:Y:S05]  /*b7d0*/  BRA `(.L_x_315) ;  /* 0xfffffff000587947 */ /* 0x000fea000383ffff */
.L_x_303:
[----:B------:R-:W-:Y:S01]  /*b7e0*/  BSSY B0, `(.L_x_316) ;  /* 0x0000006000007945 */ /* 0x000fe20003800000 */
[----:B------:R-:W-:-:S07]  /*b7f0*/  IMAD.MOV.U32 R15, RZ, RZ, -0x1 ;  /* 0xffffffffff0f7424 */ /* 0x000fce00078e00ff */
[----:B------:R-:W-:Y:S05]  /*b800*/  WARPSYNC.COLLECTIVE R15, `(.L_x_317) ;  /* 0x000000000f0c7348 */ /* 0x000fea0003c00000 */
[----:B------:R-:W-:Y:S02]  /*b810*/  ELECT P6, UR62, PT ;  /* 0x00000000003e782f */ /* 0x000fe400038c0000 */
[----:B------:R-:W-:Y:S01]  /*b820*/  MOV R14, UR62 ;  /* 0x0000003e000e7c02 */ /* 0x000fe20008000f00 */
[----:B------:R-:W-:Y:S10]  /*b830*/  ENDCOLLECTIVE ;  /* 0x000000000000791b */ /* 0x000ff40003800000 */
.L_x_317:
[----:B------:R-:W-:Y:S05]  /*b840*/  BSYNC B0 ;  /* 0x0000000000007941 */ /* 0x000fea0003800000 */
.L_x_316:
[----:B------:R-:W-:Y:S05]  /*b850*/  BRA `(.L_x_318) ;  /* 0xfffffff800a87947 */ /* 0x000fea000383ffff */
.L_x_307:
[----:B0-----:R0:W1:Y:S02]  /*b860*/  SYNCS.PHASECHK.TRANS64.TRYWAIT P0, [R7+URZ], R2 ;  /* 0x00000002070075a7 */ /* 0x001064000800017f */
[----:B-1----:R-:W-:Y:S05]  /*b870*/  @!P0 NANOSLEEP.SYNCS 0x989680 ;  /* 0x009896800000895d */ /* 0x002fea0003900000 */
[----:B------:R-:W1:Y:S02]  /*b880*/  @!P0 SYNCS.PHASECHK.TRANS64 P0, [R7+URZ], R2 ;  /* 0x00000002070085a7 */ /* 0x000e64000800007f */
[----:B-1----:R-:W-:Y:S05]  /*b890*/  @!P0 BRA `(.L_x_307) ;  /* 0xfffffffc00f08947 */ /* 0x002fea000383ffff */
[----:B------:R-:W-:Y:S05]  /*b8a0*/  BRA `(.L_x_319) ;  /* 0xfffffff800e87947 */ /* 0x000fea000383ffff */
.L_x_308:
[----:B0-----:R0:W1:Y:S02]  /*b8b0*/  SYNCS.PHASECHK.TRANS64.TRYWAIT P0, [R9+URZ], R4 ;  /* 0x00000004090075a7 */ /* 0x001064000800017f */
[----:B-1----:R-:W-:Y:S05]  /*b8c0*/  @!P0 NANOSLEEP.SYNCS 0x989680 ;  /* 0x009896800000895d */ /* 0x002fea0003900000 */
[----:B------:R-:W1:Y:S02]  /*b8d0*/  @!P0 SYNCS.PHASECHK.TRANS64 P0, [R9+URZ], R4 ;  /* 0x00000004090085a7 */ /* 0x000e64000800007f */
[----:B-1----:R-:W-:Y:S05]  /*b8e0*/  @!P0 BRA `(.L_x_308) ;  /* 0xfffffffc00f08947 */ /* 0x002fea000383ffff */
[----:B------:R-:W-:Y:S05]  /*b8f0*/  BRA `(.L_x_320) ;  /* 0xfffffff800f87947 */ /* 0x000fea000383ffff */
.L_x_309:
[----:B0-----:R0:W1:Y:S02]  /*b900*/  SYNCS.PHASECHK.TRANS64.TRYWAIT P0, [R6+URZ], R5 ;  /* 0x00000005060075a7 */ /* 0x001064000800017f */
[----:B-1----:R-:W-:Y:S05]  /*b910*/  @!P0 NANOSLEEP.SYNCS 0x989680 ;  /* 0x009896800000895d */ /* 0x002fea0003900000 */
[----:B------:R-:W1:Y:S02]  /*b920*/  @!P0 SYNCS.PHASECHK.TRANS64 P0, [R6+URZ], R5 ;  /* 0x00000005060085a7 */ /* 0x000e64000800007f */
[----:B-1----:R-:W-:Y:S05]  /*b930*/  @!P0 BRA `(.L_x_309) ;  /* 0xfffffffc00f08947 */ /* 0x002fea000383ffff */
[----:B------:R-:W-:Y:S05]  /*b940*/  BRA `(.L_x_321) ;  /* 0xfffffffc00087947 */ /* 0x000fea000383ffff */
.L_x_310:
[----:B-1----:R1:W2:Y:S02]  /*b950*/  SYNCS.PHASECHK.TRANS64.TRYWAIT P0, [R9+URZ], R4 ;  /* 0x00000004090075a7 */ /* 0x0022a4000800017f */
[----:B--2---:R-:W-:Y:S05]  /*b960*/  @!P0 NANOSLEEP.SYNCS 0x989680 ;  /* 0x009896800000895d */ /* 0x004fea0003900000 */
[----:B------:R-:W2:Y:S02]  /*b970*/  @!P0 SYNCS.PHASECHK.TRANS64 P0, [R9+URZ], R4 ;  /* 0x00000004090085a7 */ /* 0x000ea4000800007f */
[----:B--2---:R-:W-:Y:S05]  /*b980*/  @!P0 BRA `(.L_x_310) ;  /* 0xfffffffc00f08947 */ /* 0x004fea000383ffff */
[----:B------:R-:W-:Y:S05]  /*b990*/  BRA `(.L_x_322) ;  /* 0xfffffffc00107947 */ /* 0x000fea000383ffff */
.L_x_323:
[----:B------:R-:W-:-:S00]  /*b9a0*/  BRA `(.L_x_323) ;  /* 0xfffffffc00fc7947 */ /* 0x000fc0000383ffff */
[----:B------:R-:W-:-:S00]  /*b9b0*/  NOP ;  /* 0x0000000000007918 */ /* 0x000fc00000000000 */
        /* <DEDUP_REMOVED lines=12> */
.L_x_324:


//--------------------- .nv.global.init           --------------------------
	.section	.nv.global.init,"aw",@progbits
.nv.global.init:
	.type		$str$22,@object
	.size		$str$22,($str$23 - $str$22)
$str$22:
        /*0000*/ 	.byte	0x6b, 0x5f, 0x74, 0x69, 0x6c, 0x65, 0x5f, 0x63, 0x6f, 0x75, 0x6e, 0x74, 0x20, 0x3e, 0x3d, 0x20
        /*0010*/ 	.byte	0x31, 0x00
	.type		$str$23,@object
	.size		$str$23,(__unnamed_1 - $str$23)
$str$23:
        /*0012*/ 	.byte	0x2f, 0x74, 0x6d, 0x70, 0x2f, 0x63, 0x75, 0x74, 0x6c, 0x61, 0x73, 0x73, 0x5f, 0x73, 0x77, 0x65
        /*0022*/ 	.byte	0x65, 0x70, 0x5f, 0x73, 0x72, 0x63, 0x2f, 0x69, 0x6e, 0x63, 0x6c, 0x75, 0x64, 0x65, 0x2f, 0x63
        /*0032*/ 	.byte	0x75, 0x74, 0x6c, 0x61, 0x73, 0x73, 0x2f, 0x67, 0x65, 0x6d, 0x6d, 0x2f, 0x63, 0x6f, 0x6c, 0x6c
        /*0042*/ 	.byte	0x65, 0x63, 0x74, 0x69, 0x76, 0x65, 0x2f, 0x73, 0x6d, 0x39, 0x30, 0x5f, 0x6d, 0x6d, 0x61, 0x5f
        /*0052*/ 	.byte	0x74, 0x6d, 0x61, 0x5f, 0x67, 0x6d, 0x6d, 0x61, 0x5f, 0x73, 0x73, 0x5f, 0x77, 0x61, 0x72, 0x70
        /*0062*/ 	.byte	0x73, 0x70, 0x65, 0x63, 0x69, 0x61, 0x6c, 0x69, 0x7a, 0x65, 0x64, 0x2e, 0x68, 0x70, 0x70, 0x00
	.type		__unnamed_1,@object
	.size		__unnamed_1,(.L_0 - __unnamed_1)
__unnamed_1:
        /*0072*/ 	.byte	0x76, 0x6f, 0x69, 0x64, 0x20, 0x63, 0x75, 0x74, 0x6c, 0x61, 0x73, 0x73, 0x3a, 0x3a, 0x67, 0x65
        /* <DEDUP_REMOVED lines=180> */
        /*0bc2*/ 	.byte	0x74, 0x69, 0x74, 0x79, 0x5d, 0x00
.L_0:


//--------------------- .nv.shared._ZN7cutlass13device_kernelINS_4gemm6kernel13GemmUniversalIN4cute5tupleIJiiiiEEENS1_10collective13CollectiveMmaINS1_34MainloopSm90TmaGmmaWarpSpecializedILi5ENS5_IJNS4_1CILi1EEESB_SB_EEENS1_35KernelTmaWarpSpecializedCooperativeEEENS5_IJNSA_ILi128EEENSA_ILi256EEENSA_ILi64EEEEEENS_10bfloat16_tENS5_IJlSB_lEEESJ_SK_NS4_8TiledMMAINS4_8MMA_AtomIJNS4_4SM904GMMA28MMA_64x256x16_F32BF16BF16_SSILNSO_5MajorE0ELSQ_0ELNSO_7ScaleInE1ELSR_1EEEEEENS4_6LayoutINS5_IJNSA_ILi2EEESB_SB_EEENS5_IJSB_NSA_ILi0EEESX_EEEEENS5_IJNS4_10UnderscoreES10_S10_EEEEENS4_13SM90_TMA_LOADENS4_14ComposedLayoutINS4_7SwizzleILi3ELi4ELi3EEENS4_18smem_ptr_flag_bitsILi16EEENSU_INS5_IJNSA_ILi8EEESH_EEENS5_IJSH_SB_EEEEEEEvNS4_8identityES13_S1D_vS1E_EENS_8epilogue10collective6detail29Sm90TmaWarpSpecializedAdapterINS1H_15DefaultEpilogueISJ_SK_SK_NS1G_6thread17LinearCombinationISJ_Li1EffLNS1L_9ScaleType4KindE0ELNS_15FloatRoundStyleE2ESJ_EENS1_15EpilogueDefaultEEEEEvvEEEEvNT_6ParamsE --------------------------
	.section	.nv.shared._ZN7cutlass13device_kernelINS_4gemm6kernel13GemmUniversalIN4cute5tupleIJiiiiEEENS1_10collective13CollectiveMmaINS1_34MainloopSm90TmaGmmaWarpSpecializedILi5ENS5_IJNS4_1CILi1EEESB_SB_EEENS1_35KernelTmaWarpSpecializedCooperativeEEENS5_IJNSA_ILi128EEENSA_ILi256EEENSA_ILi64EEEEEENS_10bfloat16_tENS5_IJlSB_lEEESJ_SK_NS4_8TiledMMAINS4_8MMA_AtomIJNS4_4SM904GMMA28MMA_64x256x16_F32BF16BF16_SSILNSO_5MajorE0ELSQ_0ELNSO_7ScaleInE1ELSR_1EEEEEENS4_6LayoutINS5_IJNSA_ILi2EEESB_SB_EEENS5_IJSB_NSA_ILi0EEESX_EEEEENS5_IJNS4_10UnderscoreES10_S10_EEEEENS4_13SM90_TMA_LOADENS4_14ComposedLayoutINS4_7SwizzleILi3ELi4ELi3EEENS4_18smem_ptr_flag_bitsILi16EEENSU_INS5_IJNSA_ILi8EEESH_EEENS5_IJSH_SB_EEEEEEEvNS4_8identityES13_S1D_vS1E_EENS_8epilogue10collective6detail29Sm90TmaWarpSpecializedAdapterINS1H_15DefaultEpilogueISJ_SK_SK_NS1G_6thread17LinearCombinationISJ_Li1EffLNS1L_9ScaleType4KindE0ELNS_15FloatRoundStyleE2ESJ_EENS1_15EpilogueDefaultEEEEEvvEEEEvNT_6ParamsE,"aw",@nobits
	.sectionflags	@""
	.align	16
	.zero		1024


//--------------------- .nv.shared.reserved.0     --------------------------
	.section	.nv.shared.reserved.0,"aw",@nobits
	.weak		__nv_reservedSMEM_offset_0_alias
	.size		__nv_reservedSMEM_offset_0_alias, 0, 0
	.other		__nv_reservedSMEM_offset_0_alias,@"STO_CUDA_RESERVED_SHARED STV_DEFAULT"
__nv_reservedSMEM_offset_0_alias:
	.zero		0


//--------------------- .nv.global                --------------------------
	.section	.nv.global,"aw",@nobits
.nv.global:
	.type		_ZN40_INTERNAL_fb784917_4_k_cu_c87e168b_261404cute1_E,@object
	.size		_ZN40_INTERNAL_fb784917_4_k_cu_c87e168b_261404cute1_E,(_ZN40_INTERNAL_fb784917_4_k_cu_c87e168b_261404cuda3std3__45__cpo6cbeginE - _ZN40_INTERNAL_fb784917_4_k_cu_c87e168b_261404cute1_E)
_ZN40_INTERNAL_fb784917_4_k_cu_c87e168b_261404cute1_E:
	.zero		1
	.type		_ZN40_INTERNAL_fb784917_4_k_cu_c87e168b_261404cuda3std3__45__cpo6cbeginE,@object
	.size		_ZN40_INTERNAL_fb784917_4_k_cu_c87e168b_261404cuda3std3__45__cpo6cbeginE,(_ZN40_INTERNAL_fb784917_4_k_cu_c87e168b_261404cuda3std3__48in_placeE - _ZN40_INTERNAL_fb784917_4_k_cu_c87e168b_261404cuda3std3__45__cpo6cbeginE)
_ZN40_INTERNAL_fb784917_4_k_cu_c87e168b_261404cuda3std3__45__cpo6cbeginE:
	.zero		1
	.type		_ZN40_INTERNAL_fb784917_4_k_cu_c87e168b_261404cuda3std3__48in_placeE,@object
	.size		_ZN40_INTERNAL_fb784917_4_k_cu_c87e168b_261404cuda3std3__48in_placeE,(_ZN40_INTERNAL_fb784917_4_k_cu_c87e168b_261404cuda3std6ranges3__45__cpo9iter_moveE - _ZN40_INTERNAL_fb784917_4_k_cu_c87e168b_261404cuda3std3__48in_placeE)
_ZN40_INTERNAL_fb784917_4_k_cu_c87e168b_261404cuda3std3__48in_placeE:
	.zero		1
	.type		_ZN40_INTERNAL_fb784917_4_k_cu_c87e168b_261404cuda3std6ranges3__45__cpo9iter_moveE,@object
	.size		_ZN40_INTERNAL_fb784917_4_k_cu_c87e168b_261404cuda3std6ranges3__45__cpo9iter_moveE,(_ZN40_INTERNAL_fb784917_4_k_cu_c87e168b_261404cuda3std3__45__cpo5beginE - _ZN40_INTERNAL_fb784917_4_k_cu_c87e168b_261404cuda3std6ranges3__45__cpo9iter_moveE)
_ZN40_INTERNAL_fb784917_4_k_cu_c87e168b_261404cuda3std6ranges3__45__cpo9iter_moveE:
	.zero		1
	.type		_ZN40_INTERNAL_fb784917_4_k_cu_c87e168b_261404cuda3std3__45__cpo5beginE,@object
	.size		_ZN40_INTERNAL_fb784917_4_k_cu_c87e168b_261404cuda3std3__45__cpo5beginE,(_ZN40_INTERNAL_fb784917_4_k_cu_c87e168b_261404cuda3std3__442_GLOBAL__N__fb784917_4_k_cu_c87e168b_261406ignoreE - _ZN40_INTERNAL_fb784917_4_k_cu_c87e168b_261404cuda3std3__45__cpo5beginE)
_ZN40_INTERNAL_fb784917_4_k_cu_c87e168b_261404cuda3std3__45__cpo5beginE:
	.zero		1
	.type		_ZN40_INTERNAL_fb784917_4_k_cu_c87e168b_261404cuda3std3__442_GLOBAL__N__fb784917_4_k_cu_c87e168b_261406ignoreE,@object
	.size		_ZN40_INTERNAL_fb784917_4_k_cu_c87e168b_261404cuda3std3__442_GLOBAL__N__fb784917_4_k_cu_c87e168b_261406ignoreE,(_ZN40_INTERNAL_fb784917_4_k_cu_c87e168b_261404cute7productE - _ZN40_INTERNAL_fb784917_4_k_cu_c87e168b_261404cuda3std3__442_GLOBAL__N__fb784917_4_k_cu_c87e168b_261406ignoreE)
_ZN40_INTERNAL_fb784917_4_k_cu_c87e168b_261404cuda3std3__442_GLOBAL__N__fb784917_4_k_cu_c87e168b_261406ignoreE:
	.zero		1
	.type		_ZN40_INTERNAL_fb784917_4_k_cu_c87e168b_261404cute7productE,@object
	.size		_ZN40_INTERNAL_fb784917_4_k_cu_c87e168b_261404cute7productE,(_ZN40_INTERNAL_fb784917_4_k_cu_c87e168b_261404cuda3std3__45__cpo3endE - _ZN40_INTERNAL_fb784917_4_k_cu_c87e168b_261404cute7productE)
_ZN40_INTERNAL_fb784917_4_k_cu_c87e168b_261404cute7productE:
	.zero		1
	.type		_ZN40_INTERNAL_fb784917_4_k_cu_c87e168b_261404cuda3std3__45__cpo3endE,@object
	.size		_ZN40_INTERNAL_fb784917_4_k_cu_c87e168b_261404cuda3std3__45__cpo3endE,(_ZN40_INTERNAL_fb784917_4_k_cu_c87e168b_261404cuda3std3__419piecewise_constructE - _ZN40_INTERNAL_fb784917_4_k_cu_c87e168b_261404cuda3std3__45__cpo3endE)
_ZN40_INTERNAL_fb784917_4_k_cu_c87e168b_261404cuda3std3__45__cpo3endE:
	.zero		1
	.type		_ZN40_INTERNAL_fb784917_4_k_cu_c87e168b_261404cuda3std3__419piecewise_constructE,@object
	.size		_ZN40_INTERNAL_fb784917_4_k_cu_c87e168b_261404cuda3std3__419piecewise_constructE,(_ZN40_INTERNAL_fb784917_4_k_cu_c87e168b_261404cuda3std3__45__cpo4cendE - _ZN40_INTERNAL_fb784917_4_k_cu_c87e168b_261404cuda3std3__419piecewise_constructE)
_ZN40_INTERNAL_fb784917_4_k_cu_c87e168b_261404cuda3std3__419piecewise_constructE:
	.zero		1
	.type		_ZN40_INTERNAL_fb784917_4_k_cu_c87e168b_261404cuda3std3__45__cpo4cendE,@object
	.size		_ZN40_INTERNAL_fb784917_4_k_cu_c87e168b_261404cuda3std3__45__cpo4cendE,(_ZN40_INTERNAL_fb784917_4_k_cu_c87e168b_261404cuda3std6ranges3__45__cpo4swapE - _ZN40_INTERNAL_fb784917_4_k_cu_c87e168b_261404cuda3std3__45__cpo4cendE)
_ZN40_INTERNAL_fb784917_4_k_cu_c87e168b_261404cuda3std3__45__cpo4cendE:
	.zero		1
	.type		_ZN40_INTERNAL_fb784917_4_k_cu_c87e168b_261404cuda3std6ranges3__45__cpo4swapE,@object
	.size		_ZN40_INTERNAL_fb784917_4_k_cu_c87e168b_261404cuda3std6ranges3__45__cpo4swapE,(.L_8 - _ZN40_INTERNAL_fb784917_4_k_cu_c87e168b_261404cuda3std6ranges3__45__cpo4swapE)
_ZN40_INTERNAL_fb784917_4_k_cu_c87e168b_261404cuda3std6ranges3__45__cpo4swapE:
	.zero		1
.L_8:


//--------------------- .nv.constant0._ZN7cutlass13device_kernelINS_4gemm6kernel13GemmUniversalIN4cute5tupleIJiiiiEEENS1_10collective13CollectiveMmaINS1_34MainloopSm90TmaGmmaWarpSpecializedILi5ENS5_IJNS4_1CILi1EEESB_SB_EEENS1_35KernelTmaWarpSpecializedCooperativeEEENS5_IJNSA_ILi128EEENSA_ILi256EEENSA_ILi64EEEEEENS_10bfloat16_tENS5_IJlSB_lEEESJ_SK_NS4_8TiledMMAINS4_8MMA_AtomIJNS4_4SM904GMMA28MMA_64x256x16_F32BF16BF16_SSILNSO_5MajorE0ELSQ_0ELNSO_7ScaleInE1ELSR_1EEEEEENS4_6LayoutINS5_IJNSA_ILi2EEESB_SB_EEENS5_IJSB_NSA_ILi0EEESX_EEEEENS5_IJNS4_10UnderscoreES10_S10_EEEEENS4_13SM90_TMA_LOADENS4_14ComposedLayoutINS4_7SwizzleILi3ELi4ELi3EEENS4_18smem_ptr_flag_bitsILi16EEENSU_INS5_IJNSA_ILi8EEESH_EEENS5_IJSH_SB_EEEEEEEvNS4_8identityES13_S1D_vS1E_EENS_8epilogue10collective6detail29Sm90TmaWarpSpecializedAdapterINS1H_15DefaultEpilogueISJ_SK_SK_NS1G_6thread17LinearCombinationISJ_Li1EffLNS1L_9ScaleType4KindE0ELNS_15FloatRoundStyleE2ESJ_EENS1_15EpilogueDefaultEEEEEvvEEEEvNT_6ParamsE --------------------------
	.section	.nv.constant0._ZN7cutlass13device_kernelINS_4gemm6kernel13GemmUniversalIN4cute5tupleIJiiiiEEENS1_10collective13CollectiveMmaINS1_34MainloopSm90TmaGmmaWarpSpecializedILi5ENS5_IJNS4_1CILi1EEESB_SB_EEENS1_35KernelTmaWarpSpecializedCooperativeEEENS5_IJNSA_ILi128EEENSA_ILi256EEENSA_ILi64EEEEEENS_10bfloat16_tENS5_IJlSB_lEEESJ_SK_NS4_8TiledMMAINS4_8MMA_AtomIJNS4_4SM904GMMA28MMA_64x256x16_F32BF16BF16_SSILNSO_5MajorE0ELSQ_0ELNSO_7ScaleInE1ELSR_1EEEEEENS4_6LayoutINS5_IJNSA_ILi2EEESB_SB_EEENS5_IJSB_NSA_ILi0EEESX_EEEEENS5_IJNS4_10UnderscoreES10_S10_EEEEENS4_13SM90_TMA_LOADENS4_14ComposedLayoutINS4_7SwizzleILi3ELi4ELi3EEENS4_18smem_ptr_flag_bitsILi16EEENSU_INS5_IJNSA_ILi8EEESH_EEENS5_IJSH_SB_EEEEEEEvNS4_8identityES13_S1D_vS1E_EENS_8epilogue10collective6detail29Sm90TmaWarpSpecializedAdapterINS1H_15DefaultEpilogueISJ_SK_SK_NS1G_6thread17LinearCombinationISJ_Li1EffLNS1L_9ScaleType4KindE0ELNS_15FloatRoundStyleE2ESJ_EENS1_15EpilogueDefaultEEEEEvvEEEEvNT_6ParamsE,"a",@progbits
	.sectionflags	@""
	.align	4
.nv.constant0._ZN7cutlass13device_kernelINS_4gemm6kernel13GemmUniversalIN4cute5tupleIJiiiiEEENS1_10collective13CollectiveMmaINS1_34MainloopSm90TmaGmmaWarpSpecializedILi5ENS5_IJNS4_1CILi1EEESB_SB_EEENS1_35KernelTmaWarpSpecializedCooperativeEEENS5_IJNSA_ILi128EEENSA_ILi256EEENSA_ILi64EEEEEENS_10bfloat16_tENS5_IJlSB_lEEESJ_SK_NS4_8TiledMMAINS4_8MMA_AtomIJNS4_4SM904GMMA28MMA_64x256x16_F32BF16BF16_SSILNSO_5MajorE0ELSQ_0ELNSO_7ScaleInE1ELSR_1EEEEEENS4_6LayoutINS5_IJNSA_ILi2EEESB_SB_EEENS5_IJSB_NSA_ILi0EEESX_EEEEENS5_IJNS4_10UnderscoreES10_S10_EEEEENS4_13SM90_TMA_LOADENS4_14ComposedLayoutINS4_7SwizzleILi3ELi4ELi3EEENS4_18smem_ptr_flag_bitsILi16EEENSU_INS5_IJNSA_ILi8EEESH_EEENS5_IJSH_SB_EEEEEEEvNS4_8identityES13_S1D_vS1E_EENS_8epilogue10collective6detail29Sm90TmaWarpSpecializedAdapterINS1H_15DefaultEpilogueISJ_SK_SK_NS1G_6thread17LinearCombinationISJ_Li1EffLNS1L_9ScaleType4KindE0ELNS_15FloatRoundStyleE2ESJ_EENS1_15EpilogueDefaultEEEEEvvEEEEvNT_6ParamsE:
	.zero		1664


//--------------------- SYMBOLS --------------------------

	.type		.nv.reservedSmem.offset0,@object
	.size		.nv.reservedSmem.offset0,0x4
	.type		__assertfail,@function
